//
// Generated by NVIDIA NVVM Compiler
//
// Compiler Build ID: CL-36424714
// Cuda compilation tools, release 13.0, V13.0.88
// Based on NVVM 20.0.0
//

.version 9.0
.target sm_100
.address_size 64

	// .globl	_Z13phase1_kernelPiii
// _ZZ13phase1_kernelPiiiE1s has been demoted
// _ZZ17phase2_row_kernelPiiiE6sPivot has been demoted
// _ZZ17phase2_row_kernelPiiiE5sSelf has been demoted
// _ZZ17phase2_col_kernelPiiiiiE6sPivot has been demoted
// _ZZ17phase2_col_kernelPiiiiiE5sSelf has been demoted
// _ZZ13phase3_kernelPiiiiiE4sRow has been demoted
// _ZZ13phase3_kernelPiiiiiE4sCol has been demoted

.visible .entry _Z13phase1_kernelPiii(
	.param .u64 .ptr .align 1 _Z13phase1_kernelPiii_param_0,
	.param .u32 _Z13phase1_kernelPiii_param_1,
	.param .u32 _Z13phase1_kernelPiii_param_2
)
{
	.reg .pred 	%p<2>;
	.reg .b32 	%r<117>;
	.reg .b64 	%rd<7>;
	// demoted variable
	.shared .align 4 .b8 _ZZ13phase1_kernelPiiiE1s[16384];
	ld.param.u64 	%rd3, [_Z13phase1_kernelPiii_param_0];
	ld.param.u32 	%r11, [_Z13phase1_kernelPiii_param_1];
	ld.param.u32 	%r12, [_Z13phase1_kernelPiii_param_2];
	cvta.to.global.u64 	%rd4, %rd3;
	mov.u32 	%r13, %tid.x;
	mov.u32 	%r14, %tid.y;
	shl.b32 	%r15, %r12, 6;
	add.s32 	%r16, %r15, %r14;
	add.s32 	%r17, %r15, %r13;
	shl.b32 	%r18, %r11, 5;
	mad.lo.s32 	%r19, %r16, %r11, %r17;
	mul.wide.s32 	%rd5, %r19, 4;
	add.s64 	%rd1, %rd4, %rd5;
	ld.global.u32 	%r20, [%rd1];
	shl.b32 	%r21, %r14, 8;
	mov.u32 	%r22, _ZZ13phase1_kernelPiiiE1s;
	add.s32 	%r23, %r22, %r21;
	shl.b32 	%r24, %r13, 2;
	add.s32 	%r1, %r23, %r24;
	st.shared.u32 	[%r1], %r20;
	ld.global.u32 	%r25, [%rd1+128];
	st.shared.u32 	[%r1+128], %r25;
	add.s32 	%r26, %r19, %r18;
	mul.wide.s32 	%rd6, %r26, 4;
	add.s64 	%rd2, %rd4, %rd6;
	ld.global.u32 	%r27, [%rd2];
	st.shared.u32 	[%r1+8192], %r27;
	ld.global.u32 	%r28, [%rd2+128];
	st.shared.u32 	[%r1+8320], %r28;
	bar.sync 	0;
	add.s32 	%r115, %r23, 8192;
	add.s32 	%r29, %r24, %r22;
	add.s32 	%r114, %r29, 512;
	mov.b32 	%r116, 8192;
$L__BB0_1:
	ld.shared.u32 	%r30, [%r1];
	ld.shared.u32 	%r31, [%r115+-8192];
	ld.shared.u32 	%r32, [%r114+-512];
	add.s32 	%r33, %r32, %r31;
	min.s32 	%r34, %r30, %r33;
	st.shared.u32 	[%r1], %r34;
	ld.shared.u32 	%r35, [%r1+128];
	ld.shared.u32 	%r36, [%r115+-8192];
	ld.shared.u32 	%r37, [%r114+-384];
	add.s32 	%r38, %r37, %r36;
	min.s32 	%r39, %r35, %r38;
	st.shared.u32 	[%r1+128], %r39;
	ld.shared.u32 	%r40, [%r1+8192];
	ld.shared.u32 	%r41, [%r115];
	ld.shared.u32 	%r42, [%r114+-512];
	add.s32 	%r43, %r42, %r41;
	min.s32 	%r44, %r40, %r43;
	st.shared.u32 	[%r1+8192], %r44;
	ld.shared.u32 	%r45, [%r1+8320];
	ld.shared.u32 	%r46, [%r115];
	ld.shared.u32 	%r47, [%r114+-384];
	add.s32 	%r48, %r47, %r46;
	min.s32 	%r49, %r45, %r48;
	st.shared.u32 	[%r1+8320], %r49;
	bar.sync 	0;
	ld.shared.u32 	%r50, [%r1];
	ld.shared.u32 	%r51, [%r115+-8188];
	ld.shared.u32 	%r52, [%r114+-256];
	add.s32 	%r53, %r52, %r51;
	min.s32 	%r54, %r50, %r53;
	st.shared.u32 	[%r1], %r54;
	ld.shared.u32 	%r55, [%r1+128];
	ld.shared.u32 	%r56, [%r115+-8188];
	ld.shared.u32 	%r57, [%r114+-128];
	add.s32 	%r58, %r57, %r56;
	min.s32 	%r59, %r55, %r58;
	st.shared.u32 	[%r1+128], %r59;
	ld.shared.u32 	%r60, [%r1+8192];
	ld.shared.u32 	%r61, [%r115+4];
	ld.shared.u32 	%r62, [%r114+-256];
	add.s32 	%r63, %r62, %r61;
	min.s32 	%r64, %r60, %r63;
	st.shared.u32 	[%r1+8192], %r64;
	ld.shared.u32 	%r65, [%r1+8320];
	ld.shared.u32 	%r66, [%r115+4];
	ld.shared.u32 	%r67, [%r114+-128];
	add.s32 	%r68, %r67, %r66;
	min.s32 	%r69, %r65, %r68;
	st.shared.u32 	[%r1+8320], %r69;
	bar.sync 	0;
	ld.shared.u32 	%r70, [%r1];
	ld.shared.u32 	%r71, [%r115+-8184];
	ld.shared.u32 	%r72, [%r114];
	add.s32 	%r73, %r72, %r71;
	min.s32 	%r74, %r70, %r73;
	st.shared.u32 	[%r1], %r74;
	ld.shared.u32 	%r75, [%r1+128];
	ld.shared.u32 	%r76, [%r115+-8184];
	ld.shared.u32 	%r77, [%r114+128];
	add.s32 	%r78, %r77, %r76;
	min.s32 	%r79, %r75, %r78;
	st.shared.u32 	[%r1+128], %r79;
	ld.shared.u32 	%r80, [%r1+8192];
	ld.shared.u32 	%r81, [%r115+8];
	ld.shared.u32 	%r82, [%r114];
	add.s32 	%r83, %r82, %r81;
	min.s32 	%r84, %r80, %r83;
	st.shared.u32 	[%r1+8192], %r84;
	ld.shared.u32 	%r85, [%r1+8320];
	ld.shared.u32 	%r86, [%r115+8];
	ld.shared.u32 	%r87, [%r114+128];
	add.s32 	%r88, %r87, %r86;
	min.s32 	%r89, %r85, %r88;
	st.shared.u32 	[%r1+8320], %r89;
	bar.sync 	0;
	ld.shared.u32 	%r90, [%r1];
	ld.shared.u32 	%r91, [%r115+-8180];
	ld.shared.u32 	%r92, [%r114+256];
	add.s32 	%r93, %r92, %r91;
	min.s32 	%r94, %r90, %r93;
	st.shared.u32 	[%r1], %r94;
	ld.shared.u32 	%r95, [%r1+128];
	ld.shared.u32 	%r96, [%r115+-8180];
	ld.shared.u32 	%r97, [%r114+384];
	add.s32 	%r98, %r97, %r96;
	min.s32 	%r99, %r95, %r98;
	st.shared.u32 	[%r1+128], %r99;
	ld.shared.u32 	%r100, [%r1+8192];
	ld.shared.u32 	%r101, [%r115+12];
	ld.shared.u32 	%r102, [%r114+256];
	add.s32 	%r103, %r102, %r101;
	min.s32 	%r104, %r100, %r103;
	st.shared.u32 	[%r1+8192], %r104;
	ld.shared.u32 	%r105, [%r1+8320];
	ld.shared.u32 	%r106, [%r115+12];
	ld.shared.u32 	%r107, [%r114+384];
	add.s32 	%r108, %r107, %r106;
	min.s32 	%r109, %r105, %r108;
	st.shared.u32 	[%r1+8320], %r109;
	bar.sync 	0;
	add.s32 	%r116, %r116, 16;
	add.s32 	%r115, %r115, 16;
	add.s32 	%r114, %r114, 1024;
	setp.ne.s32 	%p1, %r116, 8448;
	@%p1 bra 	$L__BB0_1;
	ld.shared.u32 	%r110, [%r1];
	st.global.u32 	[%rd1], %r110;
	ld.shared.u32 	%r111, [%r1+128];
	st.global.u32 	[%rd1+128], %r111;
	ld.shared.u32 	%r112, [%r1+8192];
	st.global.u32 	[%rd2], %r112;
	ld.shared.u32 	%r113, [%r1+8320];
	st.global.u32 	[%rd2+128], %r113;
	ret;

}
	// .globl	_Z17phase2_row_kernelPiii
.visible .entry _Z17phase2_row_kernelPiii(
	.param .u64 .ptr .align 1 _Z17phase2_row_kernelPiii_param_0,
	.param .u32 _Z17phase2_row_kernelPiii_param_1,
	.param .u32 _Z17phase2_row_kernelPiii_param_2
)
{
	.reg .pred 	%p<3>;
	.reg .b32 	%r<125>;
	.reg .b64 	%rd<11>;
	// demoted variable
	.shared .align 4 .b8 _ZZ17phase2_row_kernelPiiiE6sPivot[16384];
	// demoted variable
	.shared .align 4 .b8 _ZZ17phase2_row_kernelPiiiE5sSelf[16384];
	ld.param.u64 	%rd3, [_Z17phase2_row_kernelPiii_param_0];
	ld.param.u32 	%r11, [_Z17phase2_row_kernelPiii_param_1];
	ld.param.u32 	%r12, [_Z17phase2_row_kernelPiii_param_2];
	cvta.to.global.u64 	%rd4, %rd3;
	mov.u32 	%r13, %tid.x;
	mov.u32 	%r14, %tid.y;
	shl.b32 	%r15, %r12, 6;
	mov.u32 	%r16, %ctaid.x;
	setp.ge.s32 	%p1, %r16, %r12;
	selp.u32 	%r17, 1, 0, %p1;
	add.s32 	%r18, %r16, %r17;
	add.s32 	%r19, %r15, %r14;
	shl.b32 	%r20, %r18, 6;
	add.s32 	%r21, %r20, %r13;
	mul.lo.s32 	%r22, %r19, %r11;
	shl.b32 	%r23, %r11, 5;
	add.s32 	%r24, %r22, %r23;
	add.s32 	%r25, %r21, %r22;
	mul.wide.s32 	%rd5, %r25, 4;
	add.s64 	%rd1, %rd4, %rd5;
	ld.global.u32 	%r26, [%rd1];
	shl.b32 	%r27, %r14, 8;
	mov.u32 	%r28, _ZZ17phase2_row_kernelPiiiE5sSelf;
	add.s32 	%r29, %r28, %r27;
	shl.b32 	%r30, %r13, 2;
	add.s32 	%r1, %r29, %r30;
	st.shared.u32 	[%r1], %r26;
	ld.global.u32 	%r31, [%rd1+128];
	st.shared.u32 	[%r1+128], %r31;
	add.s32 	%r32, %r21, %r24;
	mul.wide.s32 	%rd6, %r32, 4;
	add.s64 	%rd2, %rd4, %rd6;
	ld.global.u32 	%r33, [%rd2];
	st.shared.u32 	[%r1+8192], %r33;
	ld.global.u32 	%r34, [%rd2+128];
	st.shared.u32 	[%r1+8320], %r34;
	add.s32 	%r35, %r15, %r13;
	add.s32 	%r36, %r22, %r35;
	mul.wide.s32 	%rd7, %r36, 4;
	add.s64 	%rd8, %rd4, %rd7;
	ld.global.u32 	%r37, [%rd8];
	mov.u32 	%r38, _ZZ17phase2_row_kernelPiiiE6sPivot;
	add.s32 	%r39, %r38, %r27;
	add.s32 	%r40, %r39, %r30;
	st.shared.u32 	[%r40], %r37;
	ld.global.u32 	%r41, [%rd8+128];
	st.shared.u32 	[%r40+128], %r41;
	add.s32 	%r42, %r24, %r35;
	mul.wide.s32 	%rd9, %r42, 4;
	add.s64 	%rd10, %rd4, %rd9;
	ld.global.u32 	%r43, [%rd10];
	st.shared.u32 	[%r40+8192], %r43;
	ld.global.u32 	%r44, [%rd10+128];
	st.shared.u32 	[%r40+8320], %r44;
	bar.sync 	0;
	add.s32 	%r123, %r39, 8192;
	add.s32 	%r45, %r30, %r28;
	add.s32 	%r122, %r45, 512;
	mov.b32 	%r124, 8192;
$L__BB1_1:
	ld.shared.u32 	%r46, [%r1];
	ld.shared.u32 	%r47, [%r123+-8192];
	ld.shared.u32 	%r48, [%r122+-512];
	add.s32 	%r49, %r48, %r47;
	min.s32 	%r50, %r46, %r49;
	st.shared.u32 	[%r1], %r50;
	ld.shared.u32 	%r51, [%r1+128];
	ld.shared.u32 	%r52, [%r122+-384];
	add.s32 	%r53, %r52, %r47;
	min.s32 	%r54, %r51, %r53;
	st.shared.u32 	[%r1+128], %r54;
	ld.shared.u32 	%r55, [%r1+8192];
	ld.shared.u32 	%r56, [%r123];
	ld.shared.u32 	%r57, [%r122+-512];
	add.s32 	%r58, %r57, %r56;
	min.s32 	%r59, %r55, %r58;
	st.shared.u32 	[%r1+8192], %r59;
	ld.shared.u32 	%r60, [%r1+8320];
	ld.shared.u32 	%r61, [%r122+-384];
	add.s32 	%r62, %r61, %r56;
	min.s32 	%r63, %r60, %r62;
	st.shared.u32 	[%r1+8320], %r63;
	bar.sync 	0;
	ld.shared.u32 	%r64, [%r1];
	ld.shared.u32 	%r65, [%r123+-8188];
	ld.shared.u32 	%r66, [%r122+-256];
	add.s32 	%r67, %r66, %r65;
	min.s32 	%r68, %r64, %r67;
	st.shared.u32 	[%r1], %r68;
	ld.shared.u32 	%r69, [%r1+128];
	ld.shared.u32 	%r70, [%r122+-128];
	add.s32 	%r71, %r70, %r65;
	min.s32 	%r72, %r69, %r71;
	st.shared.u32 	[%r1+128], %r72;
	ld.shared.u32 	%r73, [%r1+8192];
	ld.shared.u32 	%r74, [%r123+4];
	ld.shared.u32 	%r75, [%r122+-256];
	add.s32 	%r76, %r75, %r74;
	min.s32 	%r77, %r73, %r76;
	st.shared.u32 	[%r1+8192], %r77;
	ld.shared.u32 	%r78, [%r1+8320];
	ld.shared.u32 	%r79, [%r122+-128];
	add.s32 	%r80, %r79, %r74;
	min.s32 	%r81, %r78, %r80;
	st.shared.u32 	[%r1+8320], %r81;
	bar.sync 	0;
	ld.shared.u32 	%r82, [%r1];
	ld.shared.u32 	%r83, [%r123+-8184];
	ld.shared.u32 	%r84, [%r122];
	add.s32 	%r85, %r84, %r83;
	min.s32 	%r86, %r82, %r85;
	st.shared.u32 	[%r1], %r86;
	ld.shared.u32 	%r87, [%r1+128];
	ld.shared.u32 	%r88, [%r122+128];
	add.s32 	%r89, %r88, %r83;
	min.s32 	%r90, %r87, %r89;
	st.shared.u32 	[%r1+128], %r90;
	ld.shared.u32 	%r91, [%r1+8192];
	ld.shared.u32 	%r92, [%r123+8];
	ld.shared.u32 	%r93, [%r122];
	add.s32 	%r94, %r93, %r92;
	min.s32 	%r95, %r91, %r94;
	st.shared.u32 	[%r1+8192], %r95;
	ld.shared.u32 	%r96, [%r1+8320];
	ld.shared.u32 	%r97, [%r122+128];
	add.s32 	%r98, %r97, %r92;
	min.s32 	%r99, %r96, %r98;
	st.shared.u32 	[%r1+8320], %r99;
	bar.sync 	0;
	ld.shared.u32 	%r100, [%r1];
	ld.shared.u32 	%r101, [%r123+-8180];
	ld.shared.u32 	%r102, [%r122+256];
	add.s32 	%r103, %r102, %r101;
	min.s32 	%r104, %r100, %r103;
	st.shared.u32 	[%r1], %r104;
	ld.shared.u32 	%r105, [%r1+128];
	ld.shared.u32 	%r106, [%r122+384];
	add.s32 	%r107, %r106, %r101;
	min.s32 	%r108, %r105, %r107;
	st.shared.u32 	[%r1+128], %r108;
	ld.shared.u32 	%r109, [%r1+8192];
	ld.shared.u32 	%r110, [%r123+12];
	ld.shared.u32 	%r111, [%r122+256];
	add.s32 	%r112, %r111, %r110;
	min.s32 	%r113, %r109, %r112;
	st.shared.u32 	[%r1+8192], %r113;
	ld.shared.u32 	%r114, [%r1+8320];
	ld.shared.u32 	%r115, [%r122+384];
	add.s32 	%r116, %r115, %r110;
	min.s32 	%r117, %r114, %r116;
	st.shared.u32 	[%r1+8320], %r117;
	bar.sync 	0;
	add.s32 	%r124, %r124, 16;
	add.s32 	%r123, %r123, 16;
	add.s32 	%r122, %r122, 1024;
	setp.ne.s32 	%p2, %r124, 8448;
	@%p2 bra 	$L__BB1_1;
	ld.shared.u32 	%r118, [%r1];
	st.global.u32 	[%rd1], %r118;
	ld.shared.u32 	%r119, [%r1+128];
	st.global.u32 	[%rd1+128], %r119;
	ld.shared.u32 	%r120, [%r1+8192];
	st.global.u32 	[%rd2], %r120;
	ld.shared.u32 	%r121, [%r1+8320];
	st.global.u32 	[%rd2+128], %r121;
	ret;

}
	// .globl	_Z17phase2_col_kernelPiiiii
.visible .entry _Z17phase2_col_kernelPiiiii(
	.param .u64 .ptr .align 1 _Z17phase2_col_kernelPiiiii_param_0,
	.param .u32 _Z17phase2_col_kernelPiiiii_param_1,
	.param .u32 _Z17phase2_col_kernelPiiiii_param_2,
	.param .u32 _Z17phase2_col_kernelPiiiii_param_3,
	.param .u32 _Z17phase2_col_kernelPiiiii_param_4
)
{
	.reg .pred 	%p<6>;
	.reg .b32 	%r<125>;
	.reg .b64 	%rd<11>;
	// demoted variable
	.shared .align 4 .b8 _ZZ17phase2_col_kernelPiiiiiE6sPivot[16384];
	// demoted variable
	.shared .align 4 .b8 _ZZ17phase2_col_kernelPiiiiiE5sSelf[16384];
	ld.param.u64 	%rd3, [_Z17phase2_col_kernelPiiiii_param_0];
	ld.param.u32 	%r12, [_Z17phase2_col_kernelPiiiii_param_1];
	ld.param.u32 	%r13, [_Z17phase2_col_kernelPiiiii_param_2];
	ld.param.u32 	%r14, [_Z17phase2_col_kernelPiiiii_param_3];
	ld.param.u32 	%r15, [_Z17phase2_col_kernelPiiiii_param_4];
	mov.u32 	%r1, %tid.y;
	mov.u32 	%r16, %ctaid.x;
	setp.ge.s32 	%p1, %r16, %r13;
	selp.u32 	%r17, 1, 0, %p1;
	add.s32 	%r18, %r16, %r17;
	shl.b32 	%r19, %r18, 6;
	add.s32 	%r2, %r19, %r1;
	setp.lt.s32 	%p2, %r2, %r14;
	setp.ge.s32 	%p3, %r2, %r15;
	or.pred  	%p4, %p2, %p3;
	@%p4 bra 	$L__BB2_4;
	mov.u32 	%r21, %tid.x;
	shl.b32 	%r22, %r13, 6;
	add.s32 	%r23, %r22, %r21;
	cvta.to.global.u64 	%rd4, %rd3;
	shl.b32 	%r24, %r12, 5;
	mad.lo.s32 	%r25, %r2, %r12, %r23;
	mul.wide.s32 	%rd5, %r25, 4;
	add.s64 	%rd1, %rd4, %rd5;
	ld.global.u32 	%r26, [%rd1];
	shl.b32 	%r27, %r1, 8;
	mov.u32 	%r28, _ZZ17phase2_col_kernelPiiiiiE5sSelf;
	add.s32 	%r29, %r28, %r27;
	shl.b32 	%r30, %r21, 2;
	add.s32 	%r3, %r29, %r30;
	st.shared.u32 	[%r3], %r26;
	ld.global.u32 	%r31, [%rd1+128];
	st.shared.u32 	[%r3+128], %r31;
	add.s32 	%r32, %r25, %r24;
	mul.wide.s32 	%rd6, %r32, 4;
	add.s64 	%rd2, %rd4, %rd6;
	ld.global.u32 	%r33, [%rd2];
	st.shared.u32 	[%r3+8192], %r33;
	ld.global.u32 	%r34, [%rd2+128];
	st.shared.u32 	[%r3+8320], %r34;
	add.s32 	%r35, %r22, %r1;
	mad.lo.s32 	%r36, %r35, %r12, %r23;
	mul.wide.s32 	%rd7, %r36, 4;
	add.s64 	%rd8, %rd4, %rd7;
	ld.global.u32 	%r37, [%rd8];
	mov.u32 	%r38, _ZZ17phase2_col_kernelPiiiiiE6sPivot;
	add.s32 	%r39, %r38, %r27;
	add.s32 	%r40, %r39, %r30;
	st.shared.u32 	[%r40], %r37;
	ld.global.u32 	%r41, [%rd8+128];
	st.shared.u32 	[%r40+128], %r41;
	add.s32 	%r42, %r36, %r24;
	mul.wide.s32 	%rd9, %r42, 4;
	add.s64 	%rd10, %rd4, %rd9;
	ld.global.u32 	%r43, [%rd10];
	st.shared.u32 	[%r40+8192], %r43;
	ld.global.u32 	%r44, [%rd10+128];
	st.shared.u32 	[%r40+8320], %r44;
	bar.sync 	0;
	add.s32 	%r123, %r29, 8192;
	add.s32 	%r45, %r30, %r38;
	add.s32 	%r122, %r45, 512;
	mov.b32 	%r124, 8192;
$L__BB2_2:
	ld.shared.u32 	%r46, [%r3];
	ld.shared.u32 	%r47, [%r123+-8192];
	ld.shared.u32 	%r48, [%r122+-512];
	add.s32 	%r49, %r48, %r47;
	min.s32 	%r50, %r46, %r49;
	st.shared.u32 	[%r3], %r50;
	ld.shared.u32 	%r51, [%r3+128];
	ld.shared.u32 	%r52, [%r123+-8192];
	ld.shared.u32 	%r53, [%r122+-384];
	add.s32 	%r54, %r53, %r52;
	min.s32 	%r55, %r51, %r54;
	st.shared.u32 	[%r3+128], %r55;
	ld.shared.u32 	%r56, [%r3+8192];
	ld.shared.u32 	%r57, [%r123];
	add.s32 	%r58, %r48, %r57;
	min.s32 	%r59, %r56, %r58;
	st.shared.u32 	[%r3+8192], %r59;
	ld.shared.u32 	%r60, [%r3+8320];
	ld.shared.u32 	%r61, [%r123];
	add.s32 	%r62, %r53, %r61;
	min.s32 	%r63, %r60, %r62;
	st.shared.u32 	[%r3+8320], %r63;
	bar.sync 	0;
	ld.shared.u32 	%r64, [%r3];
	ld.shared.u32 	%r65, [%r123+-8188];
	ld.shared.u32 	%r66, [%r122+-256];
	add.s32 	%r67, %r66, %r65;
	min.s32 	%r68, %r64, %r67;
	st.shared.u32 	[%r3], %r68;
	ld.shared.u32 	%r69, [%r3+128];
	ld.shared.u32 	%r70, [%r123+-8188];
	ld.shared.u32 	%r71, [%r122+-128];
	add.s32 	%r72, %r71, %r70;
	min.s32 	%r73, %r69, %r72;
	st.shared.u32 	[%r3+128], %r73;
	ld.shared.u32 	%r74, [%r3+8192];
	ld.shared.u32 	%r75, [%r123+4];
	add.s32 	%r76, %r66, %r75;
	min.s32 	%r77, %r74, %r76;
	st.shared.u32 	[%r3+8192], %r77;
	ld.shared.u32 	%r78, [%r3+8320];
	ld.shared.u32 	%r79, [%r123+4];
	add.s32 	%r80, %r71, %r79;
	min.s32 	%r81, %r78, %r80;
	st.shared.u32 	[%r3+8320], %r81;
	bar.sync 	0;
	ld.shared.u32 	%r82, [%r3];
	ld.shared.u32 	%r83, [%r123+-8184];
	ld.shared.u32 	%r84, [%r122];
	add.s32 	%r85, %r84, %r83;
	min.s32 	%r86, %r82, %r85;
	st.shared.u32 	[%r3], %r86;
	ld.shared.u32 	%r87, [%r3+128];
	ld.shared.u32 	%r88, [%r123+-8184];
	ld.shared.u32 	%r89, [%r122+128];
	add.s32 	%r90, %r89, %r88;
	min.s32 	%r91, %r87, %r90;
	st.shared.u32 	[%r3+128], %r91;
	ld.shared.u32 	%r92, [%r3+8192];
	ld.shared.u32 	%r93, [%r123+8];
	add.s32 	%r94, %r84, %r93;
	min.s32 	%r95, %r92, %r94;
	st.shared.u32 	[%r3+8192], %r95;
	ld.shared.u32 	%r96, [%r3+8320];
	ld.shared.u32 	%r97, [%r123+8];
	add.s32 	%r98, %r89, %r97;
	min.s32 	%r99, %r96, %r98;
	st.shared.u32 	[%r3+8320], %r99;
	bar.sync 	0;
	ld.shared.u32 	%r100, [%r3];
	ld.shared.u32 	%r101, [%r123+-8180];
	ld.shared.u32 	%r102, [%r122+256];
	add.s32 	%r103, %r102, %r101;
	min.s32 	%r104, %r100, %r103;
	st.shared.u32 	[%r3], %r104;
	ld.shared.u32 	%r105, [%r3+128];
	ld.shared.u32 	%r106, [%r123+-8180];
	ld.shared.u32 	%r107, [%r122+384];
	add.s32 	%r108, %r107, %r106;
	min.s32 	%r109, %r105, %r108;
	st.shared.u32 	[%r3+128], %r109;
	ld.shared.u32 	%r110, [%r3+8192];
	ld.shared.u32 	%r111, [%r123+12];
	add.s32 	%r112, %r102, %r111;
	min.s32 	%r113, %r110, %r112;
	st.shared.u32 	[%r3+8192], %r113;
	ld.shared.u32 	%r114, [%r3+8320];
	ld.shared.u32 	%r115, [%r123+12];
	add.s32 	%r116, %r107, %r115;
	min.s32 	%r117, %r114, %r116;
	st.shared.u32 	[%r3+8320], %r117;
	bar.sync 	0;
	add.s32 	%r124, %r124, 16;
	add.s32 	%r123, %r123, 16;
	add.s32 	%r122, %r122, 1024;
	setp.ne.s32 	%p5, %r124, 8448;
	@%p5 bra 	$L__BB2_2;
	ld.shared.u32 	%r118, [%r3];
	st.global.u32 	[%rd1], %r118;
	ld.shared.u32 	%r119, [%r3+128];
	st.global.u32 	[%rd1+128], %r119;
	ld.shared.u32 	%r120, [%r3+8192];
	st.global.u32 	[%rd2], %r120;
	ld.shared.u32 	%r121, [%r3+8320];
	st.global.u32 	[%rd2+128], %r121;
$L__BB2_4:
	ret;

}
	// .globl	_Z13phase3_kernelPiiiii
.visible .entry _Z13phase3_kernelPiiiii(
	.param .u64 .ptr .align 1 _Z13phase3_kernelPiiiii_param_0,
	.param .u32 _Z13phase3_kernelPiiiii_param_1,
	.param .u32 _Z13phase3_kernelPiiiii_param_2,
	.param .u32 _Z13phase3_kernelPiiiii_param_3,
	.param .u32 _Z13phase3_kernelPiiiii_param_4
)
{
	.reg .pred 	%p<7>;
	.reg .b32 	%r<166>;
	.reg .b64 	%rd<15>;
	// demoted variable
	.shared .align 4 .b8 _ZZ13phase3_kernelPiiiiiE4sRow[16384];
	// demoted variable
	.shared .align 4 .b8 _ZZ13phase3_kernelPiiiiiE4sCol[16384];
	ld.param.u64 	%rd3, [_Z13phase3_kernelPiiiii_param_0];
	ld.param.u32 	%r23, [_Z13phase3_kernelPiiiii_param_1];
	ld.param.u32 	%r24, [_Z13phase3_kernelPiiiii_param_2];
	ld.param.u32 	%r25, [_Z13phase3_kernelPiiiii_param_3];
	ld.param.u32 	%r26, [_Z13phase3_kernelPiiiii_param_4];
	mov.u32 	%r1, %tid.y;
	mov.u32 	%r27, %ctaid.x;
	setp.ge.u32 	%p1, %r27, %r24;
	selp.u32 	%r28, 1, 0, %p1;
	add.s32 	%r29, %r27, %r28;
	shl.b32 	%r30, %r29, 6;
	add.s32 	%r2, %r30, %r1;
	setp.lt.s32 	%p2, %r2, %r25;
	setp.ge.s32 	%p3, %r2, %r26;
	or.pred  	%p4, %p2, %p3;
	@%p4 bra 	$L__BB3_4;
	mov.u32 	%r32, %tid.x;
	mov.u32 	%r33, %ctaid.y;
	setp.ge.u32 	%p5, %r33, %r24;
	selp.u32 	%r34, 1, 0, %p5;
	add.s32 	%r35, %r33, %r34;
	shl.b32 	%r36, %r35, 6;
	add.s32 	%r37, %r36, %r32;
	cvta.to.global.u64 	%rd4, %rd3;
	shl.b32 	%r38, %r24, 6;
	mul.lo.s32 	%r39, %r2, %r23;
	add.s32 	%r40, %r38, %r32;
	add.s32 	%r41, %r39, %r40;
	mul.wide.s32 	%rd5, %r41, 4;
	add.s64 	%rd6, %rd4, %rd5;
	ld.global.u32 	%r42, [%rd6];
	shl.b32 	%r43, %r1, 8;
	mov.u32 	%r44, _ZZ13phase3_kernelPiiiiiE4sRow;
	add.s32 	%r45, %r44, %r43;
	shl.b32 	%r46, %r32, 2;
	add.s32 	%r47, %r45, %r46;
	st.shared.u32 	[%r47], %r42;
	ld.global.u32 	%r48, [%rd6+128];
	st.shared.u32 	[%r47+128], %r48;
	shl.b32 	%r49, %r23, 5;
	add.s32 	%r50, %r39, %r49;
	add.s32 	%r51, %r50, %r40;
	mul.wide.s32 	%rd7, %r51, 4;
	add.s64 	%rd8, %rd4, %rd7;
	ld.global.u32 	%r52, [%rd8];
	st.shared.u32 	[%r47+8192], %r52;
	ld.global.u32 	%r53, [%rd8+128];
	st.shared.u32 	[%r47+8320], %r53;
	add.s32 	%r54, %r38, %r1;
	mad.lo.s32 	%r55, %r54, %r23, %r37;
	mul.wide.s32 	%rd9, %r55, 4;
	add.s64 	%rd10, %rd4, %rd9;
	ld.global.u32 	%r56, [%rd10];
	mov.u32 	%r57, _ZZ13phase3_kernelPiiiiiE4sCol;
	add.s32 	%r58, %r57, %r43;
	add.s32 	%r59, %r58, %r46;
	st.shared.u32 	[%r59], %r56;
	ld.global.u32 	%r60, [%rd10+128];
	st.shared.u32 	[%r59+128], %r60;
	add.s32 	%r61, %r55, %r49;
	mul.wide.s32 	%rd11, %r61, 4;
	add.s64 	%rd12, %rd4, %rd11;
	ld.global.u32 	%r62, [%rd12];
	st.shared.u32 	[%r59+8192], %r62;
	ld.global.u32 	%r63, [%rd12+128];
	st.shared.u32 	[%r59+8320], %r63;
	bar.sync 	0;
	add.s32 	%r64, %r39, %r37;
	mul.wide.s32 	%rd13, %r64, 4;
	add.s64 	%rd1, %rd4, %rd13;
	add.s32 	%r65, %r50, %r37;
	mul.wide.s32 	%rd14, %r65, 4;
	add.s64 	%rd2, %rd4, %rd14;
	ld.global.u32 	%r162, [%rd2+128];
	ld.global.u32 	%r163, [%rd2];
	ld.global.u32 	%r164, [%rd1+128];
	ld.global.u32 	%r165, [%rd1];
	add.s32 	%r160, %r45, 8192;
	add.s32 	%r66, %r46, %r57;
	add.s32 	%r159, %r66, 1024;
	mov.b32 	%r161, 8192;
$L__BB3_2:
	ld.shared.u32 	%r67, [%r160+-8192];
	ld.shared.u32 	%r68, [%r159+-1024];
	add.s32 	%r69, %r68, %r67;
	min.s32 	%r70, %r165, %r69;
	ld.shared.u32 	%r71, [%r159+-896];
	add.s32 	%r72, %r71, %r67;
	min.s32 	%r73, %r164, %r72;
	ld.shared.u32 	%r74, [%r160];
	add.s32 	%r75, %r68, %r74;
	min.s32 	%r76, %r163, %r75;
	add.s32 	%r77, %r71, %r74;
	min.s32 	%r78, %r162, %r77;
	ld.shared.u32 	%r79, [%r160+-8188];
	ld.shared.u32 	%r80, [%r159+-768];
	add.s32 	%r81, %r80, %r79;
	min.s32 	%r82, %r70, %r81;
	ld.shared.u32 	%r83, [%r159+-640];
	add.s32 	%r84, %r83, %r79;
	min.s32 	%r85, %r73, %r84;
	ld.shared.u32 	%r86, [%r160+4];
	add.s32 	%r87, %r80, %r86;
	min.s32 	%r88, %r76, %r87;
	add.s32 	%r89, %r83, %r86;
	min.s32 	%r90, %r78, %r89;
	ld.shared.u32 	%r91, [%r160+-8184];
	ld.shared.u32 	%r92, [%r159+-512];
	add.s32 	%r93, %r92, %r91;
	min.s32 	%r94, %r82, %r93;
	ld.shared.u32 	%r95, [%r159+-384];
	add.s32 	%r96, %r95, %r91;
	min.s32 	%r97, %r85, %r96;
	ld.shared.u32 	%r98, [%r160+8];
	add.s32 	%r99, %r92, %r98;
	min.s32 	%r100, %r88, %r99;
	add.s32 	%r101, %r95, %r98;
	min.s32 	%r102, %r90, %r101;
	ld.shared.u32 	%r103, [%r160+-8180];
	ld.shared.u32 	%r104, [%r159+-256];
	add.s32 	%r105, %r104, %r103;
	min.s32 	%r106, %r94, %r105;
	ld.shared.u32 	%r107, [%r159+-128];
	add.s32 	%r108, %r107, %r103;
	min.s32 	%r109, %r97, %r108;
	ld.shared.u32 	%r110, [%r160+12];
	add.s32 	%r111, %r104, %r110;
	min.s32 	%r112, %r100, %r111;
	add.s32 	%r113, %r107, %r110;
	min.s32 	%r114, %r102, %r113;
	ld.shared.u32 	%r115, [%r160+-8176];
	ld.shared.u32 	%r116, [%r159];
	add.s32 	%r117, %r116, %r115;
	min.s32 	%r118, %r106, %r117;
	ld.shared.u32 	%r119, [%r159+128];
	add.s32 	%r120, %r119, %r115;
	min.s32 	%r121, %r109, %r120;
	ld.shared.u32 	%r122, [%r160+16];
	add.s32 	%r123, %r116, %r122;
	min.s32 	%r124, %r112, %r123;
	add.s32 	%r125, %r119, %r122;
	min.s32 	%r126, %r114, %r125;
	ld.shared.u32 	%r127, [%r160+-8172];
	ld.shared.u32 	%r128, [%r159+256];
	add.s32 	%r129, %r128, %r127;
	min.s32 	%r130, %r118, %r129;
	ld.shared.u32 	%r131, [%r159+384];
	add.s32 	%r132, %r131, %r127;
	min.s32 	%r133, %r121, %r132;
	ld.shared.u32 	%r134, [%r160+20];
	add.s32 	%r135, %r128, %r134;
	min.s32 	%r136, %r124, %r135;
	add.s32 	%r137, %r131, %r134;
	min.s32 	%r138, %r126, %r137;
	ld.shared.u32 	%r139, [%r160+-8168];
	ld.shared.u32 	%r140, [%r159+512];
	add.s32 	%r141, %r140, %r139;
	min.s32 	%r142, %r130, %r141;
	ld.shared.u32 	%r143, [%r159+640];
	add.s32 	%r144, %r143, %r139;
	min.s32 	%r145, %r133, %r144;
	ld.shared.u32 	%r146, [%r160+24];
	add.s32 	%r147, %r140, %r146;
	min.s32 	%r148, %r136, %r147;
	add.s32 	%r149, %r143, %r146;
	min.s32 	%r150, %r138, %r149;
	ld.shared.u32 	%r151, [%r160+-8164];
	ld.shared.u32 	%r152, [%r159+768];
	add.s32 	%r153, %r152, %r151;
	min.s32 	%r165, %r142, %r153;
	ld.shared.u32 	%r154, [%r159+896];
	add.s32 	%r155, %r154, %r151;
	min.s32 	%r164, %r145, %r155;
	ld.shared.u32 	%r156, [%r160+28];
	add.s32 	%r157, %r152, %r156;
	min.s32 	%r163, %r148, %r157;
	add.s32 	%r158, %r154, %r156;
	min.s32 	%r162, %r150, %r158;
	add.s32 	%r161, %r161, 32;
	add.s32 	%r160, %r160, 32;
	add.s32 	%r159, %r159, 2048;
	setp.ne.s32 	%p6, %r161, 8448;
	@%p6 bra 	$L__BB3_2;
	st.global.u32 	[%rd1], %r165;
	st.global.u32 	[%rd1+128], %r164;
	st.global.u32 	[%rd2], %r163;
	st.global.u32 	[%rd2+128], %r162;
$L__BB3_4:
	ret;

}


// ===== COMPILED SASS (sm_100) =====

	.target	sm_100

	.elftype	@"ET_EXEC"


//--------------------- .note.nv.tkinfo           --------------------------
	.section	.note.nv.tkinfo,"",@"SHT_NOTE"
	.sectionflags	@"SHF_NOTE_NV_TKINFO"
	.tkinfo
        /*0018*/ 	.word	0x00000002
        /*0030*/ 	.string	""
        /*0030*/ 	.string	"ptxas"
        /*0030*/ 	.string	"Cuda compilation tools, release 13.0, V13.0.88"
        /*0030*/ 	.string	"Build cuda_13.0.r13.0/compiler.36424714_0"
        /*0030*/ 	.string	"-arch sm_100 -m 64 "



//--------------------- .note.nv.cuinfo           --------------------------
	.section	.note.nv.cuinfo,"",@"SHT_NOTE"
	.sectionflags	@"SHF_NOTE_NV_CUINFO"
        /*0018*/ 	.short	0x0002
        /*001a*/ 	.short	0x0064
        /*001c*/ 	.short	0x0082
	.zero		2


//--------------------- .nv.info                  --------------------------
	.section	.nv.info,"",@"SHT_CUDA_INFO"
	.align	4


	//----- nvinfo : EIATTR_REGCOUNT
	.align		4
        /*0000*/ 	.byte	0x04, 0x2f
        /*0002*/ 	.short	(.L_1 - .L_0)
	.align		4
.L_0:
        /*0004*/ 	.word	index@(_Z13phase1_kernelPiii)
        /*0008*/ 	.word	0x00000012


	//----- nvinfo : EIATTR_FRAME_SIZE
	.align		4
.L_1:
        /*000c*/ 	.byte	0x04, 0x11
        /*000e*/ 	.short	(.L_3 - .L_2)
	.align		4
.L_2:
        /*0010*/ 	.word	index@(_Z13phase1_kernelPiii)
        /*0014*/ 	.word	0x00000000


	//----- nvinfo : EIATTR_REGCOUNT
	.align		4
.L_3:
        /*0018*/ 	.byte	0x04, 0x2f
        /*001a*/ 	.short	(.L_5 - .L_4)
	.align		4
.L_4:
        /*001c*/ 	.word	index@(_Z17phase2_row_kernelPiii)
        /*0020*/ 	.word	0x00000018


	//----- nvinfo : EIATTR_FRAME_SIZE
	.align		4
.L_5:
        /*0024*/ 	.byte	0x04, 0x11
        /*0026*/ 	.short	(.L_7 - .L_6)
	.align		4
.L_6:
        /*0028*/ 	.word	index@(_Z17phase2_row_kernelPiii)
        /*002c*/ 	.word	0x00000000


	//----- nvinfo : EIATTR_REGCOUNT
	.align		4
.L_7:
        /*0030*/ 	.byte	0x04, 0x2f
        /*0032*/ 	.short	(.L_9 - .L_8)
	.align		4
.L_8:
        /*0034*/ 	.word	index@(_Z17phase2_col_kernelPiiiii)
        /*0038*/ 	.word	0x00000018


	//----- nvinfo : EIATTR_FRAME_SIZE
	.align		4
.L_9:
        /*003c*/ 	.byte	0x04, 0x11
        /*003e*/ 	.short	(.L_11 - .L_10)
	.align		4
.L_10:
        /*0040*/ 	.word	index@(_Z17phase2_col_kernelPiiiii)
        /*0044*/ 	.word	0x00000000


	//----- nvinfo : EIATTR_REGCOUNT
	.align		4
.L_11:
        /*0048*/ 	.byte	0x04, 0x2f
        /*004a*/ 	.short	(.L_13 - .L_12)
	.align		4
.L_12:
        /*004c*/ 	.word	index@(_Z13phase3_kernelPiiiii)
        /*0050*/ 	.word	0x0000001f


	//----- nvinfo : EIATTR_FRAME_SIZE
	.align		4
.L_13:
        /*0054*/ 	.byte	0x04, 0x11
        /*0056*/ 	.short	(.L_15 - .L_14)
	.align		4
.L_14:
        /*0058*/ 	.word	index@(_Z13phase3_kernelPiiiii)
        /*005c*/ 	.word	0x00000000


	//----- nvinfo : EIATTR_MIN_STACK_SIZE
	.align		4
.L_15:
        /*0060*/ 	.byte	0x04, 0x12
        /*0062*/ 	.short	(.L_17 - .L_16)
	.align		4
.L_16:
        /*0064*/ 	.word	index@(_Z13phase3_kernelPiiiii)
        /*0068*/ 	.word	0x00000000


	//----- nvinfo : EIATTR_MIN_STACK_SIZE
	.align		4
.L_17:
        /*006c*/ 	.byte	0x04, 0x12
        /*006e*/ 	.short	(.L_19 - .L_18)
	.align		4
.L_18:
        /*0070*/ 	.word	index@(_Z17phase2_col_kernelPiiiii)
        /*0074*/ 	.word	0x00000000


	//----- nvinfo : EIATTR_MIN_STACK_SIZE
	.align		4
.L_19:
        /*0078*/ 	.byte	0x04, 0x12
        /*007a*/ 	.short	(.L_21 - .L_20)
	.align		4
.L_20:
        /*007c*/ 	.word	index@(_Z17phase2_row_kernelPiii)
        /*0080*/ 	.word	0x00000000


	//----- nvinfo : EIATTR_MIN_STACK_SIZE
	.align		4
.L_21:
        /*0084*/ 	.byte	0x04, 0x12
        /*0086*/ 	.short	(.L_23 - .L_22)
	.align		4
.L_22:
        /*0088*/ 	.word	index@(_Z13phase1_kernelPiii)
        /*008c*/ 	.word	0x00000000
.L_23:


//--------------------- .nv.compat                --------------------------
	.section	.nv.compat,"",@"SHT_CUDA_COMPAT_INFO"
	.align	4
        /*0000*/ 	.byte	0x02, 0x09, 0x00, 0x00, 0x02, 0x02, 0x01, 0x00, 0x02, 0x05, 0x05, 0x00, 0x03, 0x07, 0x01, 0x01
        /*0010*/ 	.byte	0x02, 0x03, 0x00, 0x00, 0x02, 0x06, 0x01, 0x00, 0x04, 0x0b, 0x08, 0x00, 0x09, 0x00, 0x00, 0x00
        /*0020*/ 	.byte	0x00, 0x00, 0x00, 0x00


//--------------------- .nv.info._Z13phase3_kernelPiiiii --------------------------
	.section	.nv.info._Z13phase3_kernelPiiiii,"",@"SHT_CUDA_INFO"
	.sectionflags	@""
	.align	4


	//----- nvinfo : EIATTR_CUDA_API_VERSION
	.align		4
        /*0000*/ 	.byte	0x04, 0x37
        /*0002*/ 	.short	(.L_25 - .L_24)
.L_24:
        /*0004*/ 	.word	0x00000082


	//----- nvinfo : EIATTR_KPARAM_INFO
	.align		4
.L_25:
        /*0008*/ 	.byte	0x04, 0x17
        /*000a*/ 	.short	(.L_27 - .L_26)
.L_26:
        /*000c*/ 	.word	0x00000000
        /*0010*/ 	.short	0x0004
        /*0012*/ 	.short	0x0014
        /*0014*/ 	.byte	0x00, 0xf0, 0x11, 0x00


	//----- nvinfo : EIATTR_KPARAM_INFO
	.align		4
.L_27:
        /*0018*/ 	.byte	0x04, 0x17
        /*001a*/ 	.short	(.L_29 - .L_28)
.L_28:
        /*001c*/ 	.word	0x00000000
        /*0020*/ 	.short	0x0003
        /*0022*/ 	.short	0x0010
        /*0024*/ 	.byte	0x00, 0xf0, 0x11, 0x00


	//----- nvinfo : EIATTR_KPARAM_INFO
	.align		4
.L_29:
        /*0028*/ 	.byte	0x04, 0x17
        /*002a*/ 	.short	(.L_31 - .L_30)
.L_30:
        /*002c*/ 	.word	0x00000000
        /*0030*/ 	.short	0x0002
        /*0032*/ 	.short	0x000c
        /*0034*/ 	.byte	0x00, 0xf0, 0x11, 0x00


	//----- nvinfo : EIATTR_KPARAM_INFO
	.align		4
.L_31:
        /*0038*/ 	.byte	0x04, 0x17
        /*003a*/ 	.short	(.L_33 - .L_32)
.L_32:
        /*003c*/ 	.word	0x00000000
        /*0040*/ 	.short	0x0001
        /*0042*/ 	.short	0x0008
        /*0044*/ 	.byte	0x00, 0xf0, 0x11, 0x00


	//----- nvinfo : EIATTR_KPARAM_INFO
	.align		4
.L_33:
        /*0048*/ 	.byte	0x04, 0x17
        /*004a*/ 	.short	(.L_35 - .L_34)
.L_34:
        /*004c*/ 	.word	0x00000000
        /*0050*/ 	.short	0x0000
        /*0052*/ 	.short	0x0000
        /*0054*/ 	.byte	0x00, 0xf5, 0x21, 0x00


	//----- nvinfo : EIATTR_SPARSE_MMA_MASK
	.align		4
.L_35:
        /*0058*/ 	.byte	0x03, 0x50
        /*005a*/ 	.short	0x0000


	//----- nvinfo : EIATTR_MAXREG_COUNT
	.align		4
        /*005c*/ 	.byte	0x03, 0x1b
        /*005e*/ 	.short	0x00ff


	//----- nvinfo : EIATTR_NUM_BARRIERS
	.align		4
        /*0060*/ 	.byte	0x02, 0x4c
        /*0062*/ 	.byte	0x01
	.zero		1


	//----- nvinfo : EIATTR_MERCURY_ISA_VERSION
	.align		4
        /*0064*/ 	.byte	0x03, 0x5f
        /*0066*/ 	.short	0x0101


	//----- nvinfo : EIATTR_VRC_CTA_INIT_COUNT
	.align		4
        /*0068*/ 	.byte	0x02, 0x4a
	.zero		1
	.zero		1


	//----- nvinfo : EIATTR_EXIT_INSTR_OFFSETS
	.align		4
        /*006c*/ 	.byte	0x04, 0x1c
        /*006e*/ 	.short	(.L_37 - .L_36)


	//   ....[0]....
.L_36:
        /*0070*/ 	.word	0x000000c0


	//   ....[1]....
        /*0074*/ 	.word	0x00000860


	//----- nvinfo : EIATTR_CBANK_PARAM_SIZE
	.align		4
.L_37:
        /*0078*/ 	.byte	0x03, 0x19
        /*007a*/ 	.short	0x0018


	//----- nvinfo : EIATTR_PARAM_CBANK
	.align		4
        /*007c*/ 	.byte	0x04, 0x0a
        /*007e*/ 	.short	(.L_39 - .L_38)
	.align		4
.L_38:
        /*0080*/ 	.word	index@(.nv.constant0._Z13phase3_kernelPiiiii)
        /*0084*/ 	.short	0x0380
        /*0086*/ 	.short	0x0018


	//----- nvinfo : EIATTR_SW_WAR
	.align		4
.L_39:
        /*0088*/ 	.byte	0x04, 0x36
        /*008a*/ 	.short	(.L_41 - .L_40)
.L_40:
        /*008c*/ 	.word	0x00000008
.L_41:


//--------------------- .nv.info._Z17phase2_col_kernelPiiiii --------------------------
	.section	.nv.info._Z17phase2_col_kernelPiiiii,"",@"SHT_CUDA_INFO"
	.sectionflags	@""
	.align	4


	//----- nvinfo : EIATTR_CUDA_API_VERSION
	.align		4
        /*0000*/ 	.byte	0x04, 0x37
        /*0002*/ 	.short	(.L_43 - .L_42)
.L_42:
        /*0004*/ 	.word	0x00000082


	//----- nvinfo : EIATTR_KPARAM_INFO
	.align		4
.L_43:
        /*0008*/ 	.byte	0x04, 0x17
        /*000a*/ 	.short	(.L_45 - .L_44)
.L_44:
        /*000c*/ 	.word	0x00000000
        /*0010*/ 	.short	0x0004
        /*0012*/ 	.short	0x0014
        /*0014*/ 	.byte	0x00, 0xf0, 0x11, 0x00


	//----- nvinfo : EIATTR_KPARAM_INFO
	.align		4
.L_45:
        /*0018*/ 	.byte	0x04, 0x17
        /*001a*/ 	.short	(.L_47 - .L_46)
.L_46:
        /*001c*/ 	.word	0x00000000
        /*0020*/ 	.short	0x0003
        /*0022*/ 	.short	0x0010
        /*0024*/ 	.byte	0x00, 0xf0, 0x11, 0x00


	//----- nvinfo : EIATTR_KPARAM_INFO
	.align		4
.L_47:
        /*0028*/ 	.byte	0x04, 0x17
        /*002a*/ 	.short	(.L_49 - .L_48)
.L_48:
        /*002c*/ 	.word	0x00000000
        /*0030*/ 	.short	0x0002
        /*0032*/ 	.short	0x000c
        /*0034*/ 	.byte	0x00, 0xf0, 0x11, 0x00


	//----- nvinfo : EIATTR_KPARAM_INFO
	.align		4
.L_49:
        /*0038*/ 	.byte	0x04, 0x17
        /*003a*/ 	.short	(.L_51 - .L_50)
.L_50:
        /*003c*/ 	.word	0x00000000
        /*0040*/ 	.short	0x0001
        /*0042*/ 	.short	0x0008
        /*0044*/ 	.byte	0x00, 0xf0, 0x11, 0x00


	//----- nvinfo : EIATTR_KPARAM_INFO
	.align		4
.L_51:
        /*0048*/ 	.byte	0x04, 0x17
        /*004a*/ 	.short	(.L_53 - .L_52)
.L_52:
        /*004c*/ 	.word	0x00000000
        /*0050*/ 	.short	0x0000
        /*0052*/ 	.short	0x0000
        /*0054*/ 	.byte	0x00, 0xf5, 0x21, 0x00


	//----- nvinfo : EIATTR_SPARSE_MMA_MASK
	.align		4
.L_53:
        /*0058*/ 	.byte	0x03, 0x50
        /*005a*/ 	.short	0x0000


	//----- nvinfo : EIATTR_MAXREG_COUNT
	.align		4
        /*005c*/ 	.byte	0x03, 0x1b
        /*005e*/ 	.short	0x00ff


	//----- nvinfo : EIATTR_NUM_BARRIERS
	.align		4
        /*0060*/ 	.byte	0x02, 0x4c
        /*0062*/ 	.byte	0x01
	.zero		1


	//----- nvinfo : EIATTR_MERCURY_ISA_VERSION
	.align		4
        /*0064*/ 	.byte	0x03, 0x5f
        /*0066*/ 	.short	0x0101


	//----- nvinfo : EIATTR_VRC_CTA_INIT_COUNT
	.align		4
        /*0068*/ 	.byte	0x02, 0x4a
	.zero		1
	.zero		1


	//----- nvinfo : EIATTR_EXIT_INSTR_OFFSETS
	.align		4
        /*006c*/ 	.byte	0x04, 0x1c
        /*006e*/ 	.short	(.L_55 - .L_54)


	//   ....[0]....
.L_54:
        /*0070*/ 	.word	0x000000c0


	//   ....[1]....
        /*0074*/ 	.word	0x00000920


	//----- nvinfo : EIATTR_CBANK_PARAM_SIZE
	.align		4
.L_55:
        /*0078*/ 	.byte	0x03, 0x19
        /*007a*/ 	.short	0x0018


	//----- nvinfo : EIATTR_PARAM_CBANK
	.align		4
        /*007c*/ 	.byte	0x04, 0x0a
        /*007e*/ 	.short	(.L_57 - .L_56)
	.align		4
.L_56:
        /*0080*/ 	.word	index@(.nv.constant0._Z17phase2_col_kernelPiiiii)
        /*0084*/ 	.short	0x0380
        /*0086*/ 	.short	0x0018


	//----- nvinfo : EIATTR_SW_WAR
	.align		4
.L_57:
        /*0088*/ 	.byte	0x04, 0x36
        /*008a*/ 	.short	(.L_59 - .L_58)
.L_58:
        /*008c*/ 	.word	0x00000008
.L_59:


//--------------------- .nv.info._Z17phase2_row_kernelPiii --------------------------
	.section	.nv.info._Z17phase2_row_kernelPiii,"",@"SHT_CUDA_INFO"
	.sectionflags	@""
	.align	4


	//----- nvinfo : EIATTR_CUDA_API_VERSION
	.align		4
        /*0000*/ 	.byte	0x04, 0x37
        /*0002*/ 	.short	(.L_61 - .L_60)
.L_60:
        /*0004*/ 	.word	0x00000082


	//----- nvinfo : EIATTR_KPARAM_INFO
	.align		4
.L_61:
        /*0008*/ 	.byte	0x04, 0x17
        /*000a*/ 	.short	(.L_63 - .L_62)
.L_62:
        /*000c*/ 	.word	0x00000000
        /*0010*/ 	.short	0x0002
        /*0012*/ 	.short	0x000c
        /*0014*/ 	.byte	0x00, 0xf0, 0x11, 0x00


	//----- nvinfo : EIATTR_KPARAM_INFO
	.align		4
.L_63:
        /*0018*/ 	.byte	0x04, 0x17
        /*001a*/ 	.short	(.L_65 - .L_64)
.L_64:
        /*001c*/ 	.word	0x00000000
        /*0020*/ 	.short	0x0001
        /*0022*/ 	.short	0x0008
        /*0024*/ 	.byte	0x00, 0xf0, 0x11, 0x00


	//----- nvinfo : EIATTR_KPARAM_INFO
	.align		4
.L_65:
        /*0028*/ 	.byte	0x04, 0x17
        /*002a*/ 	.short	(.L_67 - .L_66)
.L_66:
        /*002c*/ 	.word	0x00000000
        /*0030*/ 	.short	0x0000
        /*0032*/ 	.short	0x0000
        /*0034*/ 	.byte	0x00, 0xf5, 0x21, 0x00


	//----- nvinfo : EIATTR_SPARSE_MMA_MASK
	.align		4
.L_67:
        /*0038*/ 	.byte	0x03, 0x50
        /*003a*/ 	.short	0x0000


	//----- nvinfo : EIATTR_MAXREG_COUNT
	.align		4
        /*003c*/ 	.byte	0x03, 0x1b
        /*003e*/ 	.short	0x00ff


	//----- nvinfo : EIATTR_NUM_BARRIERS
	.align		4
        /*0040*/ 	.byte	0x02, 0x4c
        /*0042*/ 	.byte	0x01
	.zero		1


	//----- nvinfo : EIATTR_MERCURY_ISA_VERSION
	.align		4
        /*0044*/ 	.byte	0x03, 0x5f
        /*0046*/ 	.short	0x0101


	//----- nvinfo : EIATTR_VRC_CTA_INIT_COUNT
	.align		4
        /*0048*/ 	.byte	0x02, 0x4a
	.zero		1
	.zero		1


	//----- nvinfo : EIATTR_EXIT_INSTR_OFFSETS
	.align		4
        /*004c*/ 	.byte	0x04, 0x1c
        /*004e*/ 	.short	(.L_69 - .L_68)


	//   ....[0]....
.L_68:
        /*0050*/ 	.word	0x000008f0


	//----- nvinfo : EIATTR_CBANK_PARAM_SIZE
	.align		4
.L_69:
        /*0054*/ 	.byte	0x03, 0x19
        /*0056*/ 	.short	0x0010


	//----- nvinfo : EIATTR_PARAM_CBANK
	.align		4
        /*0058*/ 	.byte	0x04, 0x0a
        /*005a*/ 	.short	(.L_71 - .L_70)
	.align		4
.L_70:
        /*005c*/ 	.word	index@(.nv.constant0._Z17phase2_row_kernelPiii)
        /*0060*/ 	.short	0x0380
        /*0062*/ 	.short	0x0010


	//----- nvinfo : EIATTR_SW_WAR
	.align		4
.L_71:
        /*0064*/ 	.byte	0x04, 0x36
        /*0066*/ 	.short	(.L_73 - .L_72)
.L_72:
        /*0068*/ 	.word	0x00000008
.L_73:


//--------------------- .nv.info._Z13phase1_kernelPiii --------------------------
	.section	.nv.info._Z13phase1_kernelPiii,"",@"SHT_CUDA_INFO"
	.sectionflags	@""
	.align	4


	//----- nvinfo : EIATTR_CUDA_API_VERSION
	.align		4
        /*0000*/ 	.byte	0x04, 0x37
        /*0002*/ 	.short	(.L_75 - .L_74)
.L_74:
        /*0004*/ 	.word	0x00000082


	//----- nvinfo : EIATTR_KPARAM_INFO
	.align		4
.L_75:
        /*0008*/ 	.byte	0x04, 0x17
        /*000a*/ 	.short	(.L_77 - .L_76)
.L_76:
        /*000c*/ 	.word	0x00000000
        /*0010*/ 	.short	0x0002
        /*0012*/ 	.short	0x000c
        /*0014*/ 	.byte	0x00, 0xf0, 0x11, 0x00


	//----- nvinfo : EIATTR_KPARAM_INFO
	.align		4
.L_77:
        /*0018*/ 	.byte	0x04, 0x17
        /*001a*/ 	.short	(.L_79 - .L_78)
.L_78:
        /*001c*/ 	.word	0x00000000
        /*0020*/ 	.short	0x0001
        /*0022*/ 	.short	0x0008
        /*0024*/ 	.byte	0x00, 0xf0, 0x11, 0x00


	//----- nvinfo : EIATTR_KPARAM_INFO
	.align		4
.L_79:
        /*0028*/ 	.byte	0x04, 0x17
        /*002a*/ 	.short	(.L_81 - .L_80)
.L_80:
        /*002c*/ 	.word	0x00000000
        /*0030*/ 	.short	0x0000
        /*0032*/ 	.short	0x0000
        /*0034*/ 	.byte	0x00, 0xf5, 0x21, 0x00


	//----- nvinfo : EIATTR_SPARSE_MMA_MASK
	.align		4
.L_81:
        /*0038*/ 	.byte	0x03, 0x50
        /*003a*/ 	.short	0x0000


	//----- nvinfo : EIATTR_MAXREG_COUNT
	.align		4
        /*003c*/ 	.byte	0x03, 0x1b
        /*003e*/ 	.short	0x00ff


	//----- nvinfo : EIATTR_NUM_BARRIERS
	.align		4
        /*0040*/ 	.byte	0x02, 0x4c
        /*0042*/ 	.byte	0x01
	.zero		1


	//----- nvinfo : EIATTR_MERCURY_ISA_VERSION
	.align		4
        /*0044*/ 	.byte	0x03, 0x5f
        /*0046*/ 	.short	0x0101


	//----- nvinfo : EIATTR_VRC_CTA_INIT_COUNT
	.align		4
        /*0048*/ 	.byte	0x02, 0x4a
	.zero		1
	.zero		1


	//----- nvinfo : EIATTR_EXIT_INSTR_OFFSETS
	.align		4
        /*004c*/ 	.byte	0x04, 0x1c
        /*004e*/ 	.short	(.L_83 - .L_82)


	//   ....[0]....
.L_82:
        /*0050*/ 	.word	0x000007f0


	//----- nvinfo : EIATTR_CBANK_PARAM_SIZE
	.align		4
.L_83:
        /*0054*/ 	.byte	0x03, 0x19
        /*0056*/ 	.short	0x0010


	//----- nvinfo : EIATTR_PARAM_CBANK
	.align		4
        /*0058*/ 	.byte	0x04, 0x0a
        /*005a*/ 	.short	(.L_85 - .L_84)
	.align		4
.L_84:
        /*005c*/ 	.word	index@(.nv.constant0._Z13phase1_kernelPiii)
        /*0060*/ 	.short	0x0380
        /*0062*/ 	.short	0x0010


	//----- nvinfo : EIATTR_SW_WAR
	.align		4
.L_85:
        /*0064*/ 	.byte	0x04, 0x36
        /*0066*/ 	.short	(.L_87 - .L_86)
.L_86:
        /*0068*/ 	.word	0x00000008
.L_87:


//--------------------- .nv.callgraph             --------------------------
	.section	.nv.callgraph,"",@"SHT_CUDA_CALLGRAPH"
	.align	4
	.sectionentsize	8
	.align		4
        /*0000*/ 	.word	0x00000000
	.align		4
        /*0004*/ 	.word	0xffffffff
	.align		4
        /*0008*/ 	.word	0x00000000
	.align		4
        /*000c*/ 	.word	0xfffffffe
	.align		4
        /*0010*/ 	.word	0x00000000
	.align		4
        /*0014*/ 	.word	0xfffffffd
	.align		4
        /*0018*/ 	.word	0x00000000
	.align		4
        /*001c*/ 	.word	0xfffffffc


//--------------------- .text._Z13phase3_kernelPiiiii --------------------------
	.section	.text._Z13phase3_kernelPiiiii,"ax",@progbits
	.align	128
        .global         _Z13phase3_kernelPiiiii
        .type           _Z13phase3_kernelPiiiii,@function
        .size           _Z13phase3_kernelPiiiii,(.L_x_8 - _Z13phase3_kernelPiiiii)
        .other          _Z13phase3_kernelPiiiii,@"STO_CUDA_ENTRY STV_DEFAULT"
_Z13phase3_kernelPiiiii:
.text._Z13phase3_kernelPiiiii:
[----:B------:R-:W-:Y:S08]  /*0000*/  LDC R1, c[0x0][0x37c] ;  /* 0x0000df00ff017b82 */ /* 0x000ff00000000800 */
[----:B------:R-:W0:Y:S01]  /*0010*/  S2UR UR4, SR_CTAID.X ;  /* 0x00000000000479c3 */ /* 0x000e220000002500 */
[----:B------:R-:W1:Y:S01]  /*0020*/  S2R R7, SR_TID.Y ;  /* 0x0000000000077919 */ /* 0x000e620000002200 */
[----:B------:R-:W2:Y:S06]  /*0030*/  LDCU.64 UR6, c[0x0][0x390] ;  /* 0x00007200ff0677ac */ /* 0x000eac0008000a00 */
[----:B------:R-:W3:Y:S01]  /*0040*/  LDC R6, c[0x0][0x38c] ;  /* 0x0000e300ff067b82 */ /* 0x000ee20000000800 */
[----:B0-----:R-:W-:-:S06]  /*0050*/  UIADD3 UR5, UPT, UPT, UR4, 0x1, URZ ;  /* 0x0000000104057890 */ /* 0x001fcc000fffe0ff */
[----:B------:R-:W-:Y:S01]  /*0060*/  IMAD.U32 R0, RZ, RZ, UR5 ;  /* 0x00000005ff007e24 */ /* 0x000fe2000f8e00ff */
[----:B---3--:R-:W-:-:S13]  /*0070*/  ISETP.LE.U32.AND P0, PT, R6, UR4, PT ;  /* 0x0000000406007c0c */ /* 0x008fda000bf03070 */
[----:B------:R-:W-:-:S04]  /*0080*/  @!P0 IMAD R0, RZ, RZ, UR4 ;  /* 0x00000004ff008e24 */ /* 0x000fc8000f8e02ff */
[----:B-1----:R-:W-:-:S05]  /*0090*/  IMAD R8, R0, 0x40, R7 ;  /* 0x0000004000087824 */ /* 0x002fca00078e0207 */
[----:B--2---:R-:W-:-:S04]  /*00a0*/  ISETP.GE.AND P0, PT, R8, UR7, PT ;  /* 0x0000000708007c0c */ /* 0x004fc8000bf06270 */
[----:B------:R-:W-:-:S13]  /*00b0*/  ISETP.LT.OR P0, PT, R8, UR6, P0 ;  /* 0x0000000608007c0c */ /* 0x000fda0008701670 */
[----:B------:R-:W-:Y:S05]  /*00c0*/  @P0 EXIT ;  /* 0x000000000000094d */ /* 0x000fea0003800000 */
[----:B------:R-:W0:Y:S01]  /*00d0*/  S2UR UR4, SR_CTAID.Y ;  /* 0x00000000000479c3 */ /* 0x000e220000002600 */
[----:B------:R-:W1:Y:S01]  /*00e0*/  S2R R0, SR_TID.X ;  /* 0x0000000000007919 */ /* 0x000e620000002100 */
[----:B------:R-:W2:Y:S06]  /*00f0*/  LDCU.64 UR8, c[0x0][0x358] ;  /* 0x00006b00ff0877ac */ /* 0x000eac0008000a00 */
[----:B------:R-:W3:Y:S08]  /*0100*/  LDC R9, c[0x0][0x388] ;  /* 0x0000e200ff097b82 */ /* 0x000ef00000000800 */
[----:B------:R-:W4:Y:S01]  /*0110*/  LDC.64 R2, c[0x0][0x380] ;  /* 0x0000e000ff027b82 */ /* 0x000f220000000a00 */
[----:B0-----:R-:W-:Y:S01]  /*0120*/  ISETP.LE.U32.AND P0, PT, R6, UR4, PT ;  /* 0x0000000406007c0c */ /* 0x001fe2000bf03070 */
[----:B------:R-:W-:-:S06]  /*0130*/  UIADD3 UR5, UPT, UPT, UR4, 0x1, URZ ;  /* 0x0000000104057890 */ /* 0x000fcc000fffe0ff */
[----:B------:R-:W-:Y:S02]  /*0140*/  IMAD.U32 R15, RZ, RZ, UR5 ;  /* 0x00000005ff0f7e24 */ /* 0x000fe4000f8e00ff */
[----:B---3--:R-:W-:Y:S02]  /*0150*/  IMAD R12, R8, R9, RZ ;  /* 0x00000009080c7224 */ /* 0x008fe400078e02ff */
[C-C-:B-1----:R-:W-:Y:S02]  /*0160*/  IMAD R4, R6.reuse, 0x40, R0.reuse ;  /* 0x0000004006047824 */ /* 0x142fe400078e0200 */
[----:B------:R-:W-:Y:S02]  /*0170*/  @!P0 IMAD R15, RZ, RZ, UR4 ;  /* 0x00000004ff0f8e24 */ /* 0x000fe4000f8e02ff */
[----:B------:R-:W-:Y:S02]  /*0180*/  IMAD R6, R6, 0x40, R7 ;  /* 0x0000004006067824 */ /* 0x000fe400078e0207 */
[----:B------:R-:W-:-:S02]  /*0190*/  IMAD R15, R15, 0x40, R0 ;  /* 0x000000400f0f7824 */ /* 0x000fc400078e0200 */
[C---:B------:R-:W-:Y:S02]  /*01a0*/  IMAD R13, R9.reuse, 0x20, R12 ;  /* 0x00000020090d7824 */ /* 0x040fe400078e020c */
[-C--:B------:R-:W-:Y:S02]  /*01b0*/  IMAD R5, R6, R9.reuse, R15 ;  /* 0x0000000906057224 */ /* 0x080fe400078e020f */
[----:B------:R-:W-:Y:S02]  /*01c0*/  IMAD R19, R8, R9, R4 ;  /* 0x0000000908137224 */ /* 0x000fe400078e0204 */
[----:B------:R-:W-:Y:S02]  /*01d0*/  IMAD.IADD R11, R4, 0x1, R13 ;  /* 0x00000001040b7824 */ /* 0x000fe400078e020d */
[----:B------:R-:W-:Y:S02]  /*01e0*/  IMAD R9, R9, 0x20, R5 ;  /* 0x0000002009097824 */ /* 0x000fe400078e0205 */
[----:B----4-:R-:W-:-:S04]  /*01f0*/  IMAD.WIDE R18, R19, 0x4, R2 ;  /* 0x0000000413127825 */ /* 0x010fc800078e0202 */
[--C-:B------:R-:W-:Y:S01]  /*0200*/  IMAD.WIDE R10, R11, 0x4, R2.reuse ;  /* 0x000000040b0a7825 */ /* 0x100fe200078e0202 */
[----:B--2---:R-:W2:Y:S03]  /*0210*/  LDG.E R6, desc[UR8][R18.64] ;  /* 0x0000000812067981 */ /* 0x004ea6000c1e1900 */
[--C-:B------:R-:W-:Y:S01]  /*0220*/  IMAD.WIDE R4, R5, 0x4, R2.reuse ;  /* 0x0000000405047825 */ /* 0x100fe200078e0202 */
[----:B------:R0:W3:Y:S03]  /*0230*/  LDG.E R14, desc[UR8][R18.64+0x80] ;  /* 0x00008008120e7981 */ /* 0x0000e6000c1e1900 */
[----:B------:R-:W-:Y:S01]  /*0240*/  IMAD.WIDE R8, R9, 0x4, R2 ;  /* 0x0000000409087825 */ /* 0x000fe200078e0202 */
[----:B------:R-:W4:Y:S04]  /*0250*/  LDG.E R16, desc[UR8][R10.64] ;  /* 0x000000080a107981 */ /* 0x000f28000c1e1900 */
[----:B------:R-:W4:Y:S04]  /*0260*/  LDG.E R22, desc[UR8][R10.64+0x80] ;  /* 0x000080080a167981 */ /* 0x000f28000c1e1900 */
[----:B------:R-:W4:Y:S04]  /*0270*/  LDG.E R24, desc[UR8][R4.64] ;  /* 0x0000000804187981 */ /* 0x000f28000c1e1900 */
[----:B------:R1:W4:Y:S04]  /*0280*/  LDG.E R26, desc[UR8][R4.64+0x80] ;  /* 0x00008008041a7981 */ /* 0x000328000c1e1900 */
[----:B------:R-:W4:Y:S04]  /*0290*/  LDG.E R28, desc[UR8][R8.64] ;  /* 0x00000008081c7981 */ /* 0x000f28000c1e1900 */
[----:B------:R-:W4:Y:S01]  /*02a0*/  LDG.E R25, desc[UR8][R8.64+0x80] ;  /* 0x0000800808197981 */ /* 0x000f22000c1e1900 */
[----:B------:R-:W0:Y:S01]  /*02b0*/  S2UR UR6, SR_CgaCtaId ;  /* 0x00000000000679c3 */ /* 0x000e220000008800 */
[----:B------:R-:W-:Y:S01]  /*02c0*/  UMOV UR4, 0x400 ;  /* 0x0000040000047882 */ /* 0x000fe20000000000 */
[C---:B------:R-:W-:Y:S01]  /*02d0*/  IMAD.IADD R21, R15.reuse, 0x1, R12 ;  /* 0x000000010f157824 */ /* 0x040fe200078e020c */
[----:B------:R-:W-:Y:S01]  /*02e0*/  UIADD3 UR5, UPT, UPT, UR4, 0x4000, URZ ;  /* 0x0000400004057890 */ /* 0x000fe2000fffe0ff */
[----:B------:R-:W-:-:S02]  /*02f0*/  IMAD.IADD R13, R15, 0x1, R13 ;  /* 0x000000010f0d7824 */ /* 0x000fc400078e020d */
[----:B------:R-:W-:-:S04]  /*0300*/  IMAD.WIDE R20, R21, 0x4, R2 ;  /* 0x0000000415147825 */ /* 0x000fc800078e0202 */
[----:B------:R-:W-:Y:S01]  /*0310*/  IMAD.WIDE R2, R13, 0x4, R2 ;  /* 0x000000040d027825 */ /* 0x000fe200078e0202 */
[----:B0-----:R-:W-:Y:S02]  /*0320*/  ULEA UR4, UR6, UR4, 0x18 ;  /* 0x0000000406047291 */ /* 0x001fe4000f8ec0ff */
[----:B------:R-:W-:-:S04]  /*0330*/  ULEA UR5, UR6, UR5, 0x18 ;  /* 0x0000000506057291 */ /* 0x000fc8000f8ec0ff */
[C---:B------:R-:W-:Y:S02]  /*0340*/  LEA R19, R7.reuse, UR4, 0x8 ;  /* 0x0000000407137c11 */ /* 0x040fe4000f8e40ff */
[----:B------:R-:W-:-:S03]  /*0350*/  LEA R7, R7, UR5, 0x8 ;  /* 0x0000000507077c11 */ /* 0x000fc6000f8e40ff */
[C---:B-1----:R-:W-:Y:S02]  /*0360*/  IMAD R5, R0.reuse, 0x4, R19 ;  /* 0x0000000400057824 */ /* 0x042fe400078e0213 */
[----:B------:R-:W-:-:S03]  /*0370*/  IMAD R7, R0, 0x4, R7 ;  /* 0x0000000400077824 */ /* 0x000fc600078e0207 */
[----:B--2---:R-:W-:Y:S04]  /*0380*/  STS [R5], R6 ;  /* 0x0000000605007388 */ /* 0x004fe80000000800 */
[----:B---3--:R-:W-:Y:S04]  /*0390*/  STS [R5+0x80], R14 ;  /* 0x0000800e05007388 */ /* 0x008fe80000000800 */
[----:B----4-:R-:W-:Y:S04]  /*03a0*/  STS [R5+0x2000], R16 ;  /* 0x0020001005007388 */ /* 0x010fe80000000800 */
[----:B------:R0:W-:Y:S04]  /*03b0*/  STS [R5+0x2080], R22 ;  /* 0x0020801605007388 */ /* 0x0001e80000000800 */
[----:B------:R1:W-:Y:S04]  /*03c0*/  STS [R7], R24 ;  /* 0x0000001807007388 */ /* 0x0003e80000000800 */
[----:B------:R1:W-:Y:S04]  /*03d0*/  STS [R7+0x80], R26 ;  /* 0x0000801a07007388 */ /* 0x0003e80000000800 */
[----:B------:R1:W-:Y:S04]  /*03e0*/  STS [R7+0x2000], R28 ;  /* 0x0020001c07007388 */ /* 0x0003e80000000800 */
[----:B------:R1:W-:Y:S01]  /*03f0*/  STS [R7+0x2080], R25 ;  /* 0x0020801907007388 */ /* 0x0003e20000000800 */
[----:B------:R-:W-:Y:S06]  /*0400*/  BAR.SYNC.DEFER_BLOCKING 0x0 ;  /* 0x0000000000007b1d */ /* 0x000fec0000010000 */
[----:B------:R1:W5:Y:S04]  /*0410*/  LDG.E R23, desc[UR8][R2.64+0x80] ;  /* 0x0000800802177981 */ /* 0x000368000c1e1900 */
[----:B------:R1:W5:Y:S04]  /*0420*/  LDG.E R17, desc[UR8][R2.64] ;  /* 0x0000000802117981 */ /* 0x000368000c1e1900 */
[----:B------:R1:W5:Y:S04]  /*0430*/  LDG.E R15, desc[UR8][R20.64+0x80] ;  /* 0x00008008140f7981 */ /* 0x000368000c1e1900 */
[----:B------:R1:W5:Y:S01]  /*0440*/  LDG.E R13, desc[UR8][R20.64] ;  /* 0x00000008140d7981 */ /* 0x000362000c1e1900 */
[----:B------:R-:W-:Y:S01]  /*0450*/  LEA R4, R0, UR5, 0x2 ;  /* 0x0000000500047c11 */ /* 0x000fe2000f8e10ff */
[----:B------:R-:W-:Y:S01]  /*0460*/  VIADD R0, R19, 0x2000 ;  /* 0x0000200013007836 */ /* 0x000fe20000000000 */
[----:B------:R-:W-:-:S03]  /*0470*/  UMOV UR4, 0x2000 ;  /* 0x0000200000047882 */ /* 0x000fc60000000000 */
[----:B0-----:R-:W-:-:S07]  /*0480*/  VIADD R22, R4, 0x400 ;  /* 0x0000040004167836 */ /* 0x001fce0000000000 */
.L_x_0:
[----:B------:R-:W-:Y:S01]  /*0490*/  LDS R16, [R22+-0x400] ;  /* 0xfffc000016107984 */ /* 0x000fe20000000800 */
[----:B------:R-:W-:-:S03]  /*04a0*/  UIADD3 UR4, UPT, UPT, UR4, 0x20, URZ ;  /* 0x0000002004047890 */ /* 0x000fc6000fffe0ff */
[----:B-1----:R-:W0:Y:S01]  /*04b0*/  LDS.128 R4, [R0+-0x2000] ;  /* 0xffe0000000047984 */ /* 0x002e220000000c00 */
[----:B------:R-:W-:-:S03]  /*04c0*/  UISETP.NE.AND UP0, UPT, UR4, 0x2100, UPT ;  /* 0x000021000400788c */ /* 0x000fc6000bf05270 */
[----:B------:R-:W1:Y:S04]  /*04d0*/  LDS.128 R8, [R0] ;  /* 0x0000000000087984 */ /* 0x000e680000000c00 */
[----:B------:R-:W2:Y:S04]  /*04e0*/  LDS R18, [R22+-0x380] ;  /* 0xfffc800016127984 */ /* 0x000ea80000000800 */
[----:B------:R-:W3:Y:S04]  /*04f0*/  LDS R14, [R22+-0x300] ;  /* 0xfffd0000160e7984 */ /* 0x000ee80000000800 */
[----:B------:R-:W4:Y:S04]  /*0500*/  LDS R12, [R22+-0x280] ;  /* 0xfffd8000160c7984 */ /* 0x000f280000000800 */
[----:B------:R-:W4:Y:S04]  /*0510*/  LDS R25, [R22+-0x200] ;  /* 0xfffe000016197984 */ /* 0x000f280000000800 */
[----:B------:R-:W4:Y:S04]  /*0520*/  LDS R19, [R22+-0x180] ;  /* 0xfffe800016137984 */ /* 0x000f280000000800 */
[----:B------:R-:W4:Y:S04]  /*0530*/  LDS R24, [R22+-0x100] ;  /* 0xffff000016187984 */ /* 0x000f280000000800 */
[----:B------:R-:W4:Y:S01]  /*0540*/  LDS R26, [R22+-0x80] ;  /* 0xffff8000161a7984 */ /* 0x000f220000000800 */
[----:B0----5:R-:W-:-:S02]  /*0550*/  VIADDMNMX R13, R16, R4, R13, PT ;  /* 0x00000004100d7246 */ /* 0x021fc4000380010d */
[----:B-1----:R-:W-:Y:S02]  /*0560*/  VIADDMNMX R16, R16, R8, R17, PT ;  /* 0x0000000810107246 */ /* 0x002fe40003800111 */
[C---:B--2---:R-:W-:Y:S02]  /*0570*/  VIADDMNMX R4, R18.reuse, R4, R15, PT ;  /* 0x0000000412047246 */ /* 0x044fe4000380010f */
[----:B------:R-:W-:Y:S02]  /*0580*/  VIADDMNMX R8, R18, R8, R23, PT ;  /* 0x0000000812087246 */ /* 0x000fe40003800117 */
[C---:B---3--:R-:W-:Y:S02]  /*0590*/  VIADDMNMX R13, R14.reuse, R5, R13, PT ;  /* 0x000000050e0d7246 */ /* 0x048fe4000380010d */
[----:B------:R-:W-:Y:S02]  /*05a0*/  VIADDMNMX R16, R14, R9, R16, PT ;  /* 0x000000090e107246 */ /* 0x000fe40003800110 */
[----:B----4-:R-:W-:-:S02]  /*05b0*/  VIADDMNMX R5, R12, R5, R4, PT ;  /* 0x000000050c057246 */ /* 0x010fc40003800104 */
[----:B------:R-:W-:Y:S02]  /*05c0*/  VIADDMNMX R8, R12, R9, R8, PT ;  /* 0x000000090c087246 */ /* 0x000fe40003800108 */
[C---:B------:R-:W-:Y:S01]  /*05d0*/  VIADDMNMX R4, R25.reuse, R6, R13, PT ;  /* 0x0000000619047246 */ /* 0x040fe2000380010d */
[----:B------:R-:W-:Y:S01]  /*05e0*/  LDS R9, [R22] ;  /* 0x0000000016097984 */ /* 0x000fe20000000800 */
[----:B------:R-:W-:Y:S02]  /*05f0*/  VIADDMNMX R25, R25, R10, R16, PT ;  /* 0x0000000a19197246 */ /* 0x000fe40003800110 */
[C---:B------:R-:W-:Y:S01]  /*0600*/  VIADDMNMX R6, R19.reuse, R6, R5, PT ;  /* 0x0000000613067246 */ /* 0x040fe20003800105 */
[----:B------:R-:W0:Y:S01]  /*0610*/  LDS.128 R12, [R0+-0x1ff0] ;  /* 0xffe01000000c7984 */ /* 0x000e220000000c00 */
[----:B------:R-:W-:Y:S02]  /*0620*/  VIADDMNMX R10, R19, R10, R8, PT ;  /* 0x0000000a130a7246 */ /* 0x000fe40003800108 */
[C---:B------:R-:W-:Y:S01]  /*0630*/  VIADDMNMX R4, R24.reuse, R7, R4, PT ;  /* 0x0000000718047246 */ /* 0x040fe20003800104 */
[----:B------:R-:W1:Y:S01]  /*0640*/  LDS R5, [R22+0x80] ;  /* 0x0000800016057984 */ /* 0x000e620000000800 */
[----:B------:R-:W-:-:S02]  /*0650*/  VIADDMNMX R25, R24, R11, R25, PT ;  /* 0x0000000b18197246 */ /* 0x000fc40003800119 */
[C---:B------:R-:W-:Y:S01]  /*0660*/  VIADDMNMX R23, R26.reuse, R11, R10, PT ;  /* 0x0000000b1a177246 */ /* 0x040fe2000380010a */
[----:B------:R2:W3:Y:S01]  /*0670*/  LDS.128 R16, [R0+0x10] ;  /* 0x0000100000107984 */ /* 0x0004e20000000c00 */
[----:B------:R-:W-:-:S03]  /*0680*/  VIADDMNMX R6, R26, R7, R6, PT ;  /* 0x000000071a067246 */ /* 0x000fc60003800106 */
[----:B------:R-:W4:Y:S04]  /*0690*/  LDS R8, [R22+0x100] ;  /* 0x0001000016087984 */ /* 0x000f280000000800 */
[----:B------:R-:W4:Y:S01]  /*06a0*/  LDS R24, [R22+0x180] ;  /* 0x0001800016187984 */ /* 0x000f220000000800 */
[----:B--2---:R-:W-:-:S03]  /*06b0*/  VIADD R0, R0, 0x20 ;  /* 0x0000002000007836 */ /* 0x004fc60000000000 */
[----:B------:R-:W2:Y:S04]  /*06c0*/  LDS R11, [R22+0x200] ;  /* 0x00020000160b7984 */ /* 0x000ea80000000800 */
[----:B------:R-:W2:Y:S04]  /*06d0*/  LDS R7, [R22+0x280] ;  /* 0x0002800016077984 */ /* 0x000ea80000000800 */
[----:B------:R-:W2:Y:S04]  /*06e0*/  LDS R26, [R22+0x300] ;  /* 0x00030000161a7984 */ /* 0x000ea80000000800 */
[----:B------:R0:W2:Y:S02]  /*06f0*/  LDS R10, [R22+0x380] ;  /* 0x00038000160a7984 */ /* 0x0000a40000000800 */
[-C--:B0-----:R-:W-:Y:S01]  /*0700*/  VIADDMNMX R4, R9, R12.reuse, R4, PT ;  /* 0x0000000c09047246 */ /* 0x081fe20003800104 */
[----:B------:R-:W-:Y:S01]  /*0710*/  VIADD R22, R22, 0x800 ;  /* 0x0000080016167836 */ /* 0x000fe20000000000 */
[----:B-1----:R-:W-:-:S02]  /*0720*/  VIADDMNMX R6, R5, R12, R6, PT ;  /* 0x0000000c05067246 */ /* 0x002fc40003800106 */
[-C--:B---3--:R-:W-:Y:S02]  /*0730*/  VIADDMNMX R25, R9, R16.reuse, R25, PT ;  /* 0x0000001009197246 */ /* 0x088fe40003800119 */
[----:B------:R-:W-:Y:S02]  /*0740*/  VIADDMNMX R23, R5, R16, R23, PT ;  /* 0x0000001005177246 */ /* 0x000fe40003800117 */
[C---:B----4-:R-:W-:Y:S02]  /*0750*/  VIADDMNMX R4, R8.reuse, R13, R4, PT ;  /* 0x0000000d08047246 */ /* 0x050fe40003800104 */
[----:B------:R-:W-:Y:S02]  /*0760*/  VIADDMNMX R25, R8, R17, R25, PT ;  /* 0x0000001108197246 */ /* 0x000fe40003800119 */
[C---:B------:R-:W-:Y:S02]  /*0770*/  VIADDMNMX R6, R24.reuse, R13, R6, PT ;  /* 0x0000000d18067246 */ /* 0x040fe40003800106 */
[----:B------:R-:W-:-:S02]  /*0780*/  VIADDMNMX R23, R24, R17, R23, PT ;  /* 0x0000001118177246 */ /* 0x000fc40003800117 */
[C---:B--2---:R-:W-:Y:S02]  /*0790*/  VIADDMNMX R4, R11.reuse, R14, R4, PT ;  /* 0x0000000e0b047246 */ /* 0x044fe40003800104 */
[----:B------:R-:W-:Y:S02]  /*07a0*/  VIADDMNMX R25, R11, R18, R25, PT ;  /* 0x000000120b197246 */ /* 0x000fe40003800119 */
[C---:B------:R-:W-:Y:S02]  /*07b0*/  VIADDMNMX R6, R7.reuse, R14, R6, PT ;  /* 0x0000000e07067246 */ /* 0x040fe40003800106 */
[----:B------:R-:W-:Y:S02]  /*07c0*/  VIADDMNMX R23, R7, R18, R23, PT ;  /* 0x0000001207177246 */ /* 0x000fe40003800117 */
[C---:B------:R-:W-:Y:S02]  /*07d0*/  VIADDMNMX R13, R26.reuse, R15, R4, PT ;  /* 0x0000000f1a0d7246 */ /* 0x040fe40003800104 */
[----:B------:R-:W-:-:S02]  /*07e0*/  VIADDMNMX R17, R26, R19, R25, PT ;  /* 0x000000131a117246 */ /* 0x000fc40003800119 */
[C---:B------:R-:W-:Y:S02]  /*07f0*/  VIADDMNMX R15, R10.reuse, R15, R6, PT ;  /* 0x0000000f0a0f7246 */ /* 0x040fe40003800106 */
[----:B------:R-:W-:Y:S01]  /*0800*/  VIADDMNMX R23, R10, R19, R23, PT ;  /* 0x000000130a177246 */ /* 0x000fe20003800117 */
[----:B------:R-:W-:Y:S06]  /*0810*/  BRA.U UP0, `(.L_x_0) ;  /* 0xfffffffd001c7547 */ /* 0x000fec000b83ffff */
[----:B------:R-:W-:Y:S04]  /*0820*/  STG.E desc[UR8][R20.64], R13 ;  /* 0x0000000d14007986 */ /* 0x000fe8000c101908 */
[----:B------:R-:W-:Y:S04]  /*0830*/  STG.E desc[UR8][R20.64+0x80], R15 ;  /* 0x0000800f14007986 */ /* 0x000fe8000c101908 */
[----:B------:R-:W-:Y:S04]  /*0840*/  STG.E desc[UR8][R2.64], R17 ;  /* 0x0000001102007986 */ /* 0x000fe8000c101908 */
[----:B------:R-:W-:Y:S01]  /*0850*/  STG.E desc[UR8][R2.64+0x80], R23 ;  /* 0x0000801702007986 */ /* 0x000fe2000c101908 */
[----:B------:R-:W-:Y:S05]  /*0860*/  EXIT ;  /* 0x000000000000794d */ /* 0x000fea0003800000 */
.L_x_1:
[----:B------:R-:W-:-:S00]  /*0870*/  BRA `(.L_x_1) ;  /* 0xfffffffc00fc7947 */ /* 0x000fc0000383ffff */
[----:B------:R-:W-:-:S00]  /*0880*/  NOP ;  /* 0x0000000000007918 */ /* 0x000fc00000000000 */
[----:B------:R-:W-:-:S00]  /*0890*/  NOP ;  /* 0x0000000000007918 */ /* 0x000fc00000000000 */
[----:B------:R-:W-:-:S00]  /*08a0*/  NOP ;  /* 0x0000000000007918 */ /* 0x000fc00000000000 */
[----:B------:R-:W-:-:S00]  /*08b0*/  NOP ;  /* 0x0000000000007918 */ /* 0x000fc00000000000 */
[----:B------:R-:W-:-:S00]  /*08c0*/  NOP ;  /* 0x0000000000007918 */ /* 0x000fc00000000000 */
[----:B------:R-:W-:-:S00]  /*08d0*/  NOP ;  /* 0x0000000000007918 */ /* 0x000fc00000000000 */
[----:B------:R-:W-:-:S00]  /*08e0*/  NOP ;  /* 0x0000000000007918 */ /* 0x000fc00000000000 */
[----:B------:R-:W-:-:S00]  /*08f0*/  NOP ;  /* 0x0000000000007918 */ /* 0x000fc00000000000 */
.L_x_8:


//--------------------- .text._Z17phase2_col_kernelPiiiii --------------------------
	.section	.text._Z17phase2_col_kernelPiiiii,"ax",@progbits
	.align	128
        .global         _Z17phase2_col_kernelPiiiii
        .type           _Z17phase2_col_kernelPiiiii,@function
        .size           _Z17phase2_col_kernelPiiiii,(.L_x_9 - _Z17phase2_col_kernelPiiiii)
        .other          _Z17phase2_col_kernelPiiiii,@"STO_CUDA_ENTRY STV_DEFAULT"
_Z17phase2_col_kernelPiiiii:
.text._Z17phase2_col_kernelPiiiii:
[----:B------:R-:W-:Y:S08]  /*0000*/  LDC R1, c[0x0][0x37c] ;  /* 0x0000df00ff017b82 */ /* 0x000ff00000000800 */
[----:B------:R-:W0:Y:S01]  /*0010*/  S2UR UR4, SR_CTAID.X ;  /* 0x00000000000479c3 */ /* 0x000e220000002500 */
[----:B------:R-:W1:Y:S01]  /*0020*/  S2R R6, SR_TID.Y ;  /* 0x0000000000067919 */ /* 0x000e620000002200 */
[----:B------:R-:W2:Y:S06]  /*0030*/  LDCU.64 UR6, c[0x0][0x390] ;  /* 0x00007200ff0677ac */ /* 0x000eac0008000a00 */
[----:B------:R-:W3:Y:S01]  /*0040*/  LDC R5, c[0x0][0x38c] ;  /* 0x0000e300ff057b82 */ /* 0x000ee20000000800 */
[----:B0-----:R-:W-:-:S06]  /*0050*/  UIADD3 UR5, UPT, UPT, UR4, 0x1, URZ ;  /* 0x0000000104057890 */ /* 0x001fcc000fffe0ff */
[----:B------:R-:W-:Y:S01]  /*0060*/  IMAD.U32 R3, RZ, RZ, UR5 ;  /* 0x00000005ff037e24 */ /* 0x000fe2000f8e00ff */
[----:B---3--:R-:W-:-:S13]  /*0070*/  ISETP.LE.AND P0, PT, R5, UR4, PT ;  /* 0x0000000405007c0c */ /* 0x008fda000bf03270 */
[----:B------:R-:W-:-:S04]  /*0080*/  @!P0 IMAD R3, RZ, RZ, UR4 ;  /* 0x00000004ff038e24 */ /* 0x000fc8000f8e02ff */
[----:B-1----:R-:W-:-:S05]  /*0090*/  IMAD R3, R3, 0x40, R6 ;  /* 0x0000004003037824 */ /* 0x002fca00078e0206 */
[----:B--2---:R-:W-:-:S04]  /*00a0*/  ISETP.GE.AND P0, PT, R3, UR7, PT ;  /* 0x0000000703007c0c */ /* 0x004fc8000bf06270 */
[----:B------:R-:W-:-:S13]  /*00b0*/  ISETP.LT.OR P0, PT, R3, UR6, P0 ;  /* 0x0000000603007c0c */ /* 0x000fda0008701670 */
[----:B------:R-:W-:Y:S05]  /*00c0*/  @P0 EXIT ;  /* 0x000000000000094d */ /* 0x000fea0003800000 */
[----:B------:R-:W0:Y:S01]  /*00d0*/  S2R R0, SR_TID.X ;  /* 0x0000000000007919 */ /* 0x000e220000002100 */
[----:B------:R-:W1:Y:S01]  /*00e0*/  LDC R4, c[0x0][0x388] ;  /* 0x0000e200ff047b82 */ /* 0x000e620000000800 */
[----:B------:R-:W2:Y:S07]  /*00f0*/  LDCU.64 UR8, c[0x0][0x358] ;  /* 0x00006b00ff0877ac */ /* 0x000eae0008000a00 */
[----:B------:R-:W3:Y:S01]  /*0100*/  LDC.64 R8, c[0x0][0x380] ;  /* 0x0000e000ff087b82 */ /* 0x000ee20000000a00 */
[----:B0-----:R-:W-:-:S02]  /*0110*/  IMAD R2, R5, 0x40, R0 ;  /* 0x0000004005027824 */ /* 0x001fc400078e0200 */
[----:B------:R-:W-:Y:S02]  /*0120*/  IMAD R5, R5, 0x40, R6 ;  /* 0x0000004005057824 */ /* 0x000fe400078e0206 */
[-CC-:B-1----:R-:W-:Y:S02]  /*0130*/  IMAD R3, R3, R4.reuse, R2.reuse ;  /* 0x0000000403037224 */ /* 0x182fe400078e0202 */
[----:B------:R-:W-:Y:S02]  /*0140*/  IMAD R11, R5, R4, R2 ;  /* 0x00000004050b7224 */ /* 0x000fe400078e0202 */
[C---:B------:R-:W-:Y:S02]  /*0150*/  IMAD R5, R4.reuse, 0x20, R3 ;  /* 0x0000002004057824 */ /* 0x040fe400078e0203 */
[----:B------:R-:W-:Y:S02]  /*0160*/  IMAD R7, R4, 0x20, R11 ;  /* 0x0000002004077824 */ /* 0x000fe400078e020b */
[----:B---3--:R-:W-:-:S04]  /*0170*/  IMAD.WIDE R2, R3, 0x4, R8 ;  /* 0x0000000403027825 */ /* 0x008fc800078e0208 */
[--C-:B------:R-:W-:Y:S01]  /*0180*/  IMAD.WIDE R4, R5, 0x4, R8.reuse ;  /* 0x0000000405047825 */ /* 0x100fe200078e0208 */
[----:B--2---:R-:W2:Y:S03]  /*0190*/  LDG.E R15, desc[UR8][R2.64+0x80] ;  /* 0x00008008020f7981 */ /* 0x004ea6000c1e1900 */
[--C-:B------:R-:W-:Y:S01]  /*01a0*/  IMAD.WIDE R10, R11, 0x4, R8.reuse ;  /* 0x000000040b0a7825 */ /* 0x100fe200078e0208 */
[----:B------:R-:W3:Y:S03]  /*01b0*/  LDG.E R17, desc[UR8][R4.64] ;  /* 0x0000000804117981 */ /* 0x000ee6000c1e1900 */
[----:B------:R-:W-:Y:S01]  /*01c0*/  IMAD.WIDE R8, R7, 0x4, R8 ;  /* 0x0000000407087825 */ /* 0x000fe200078e0208 */
[----:B------:R-:W4:Y:S04]  /*01d0*/  LDG.E R19, desc[UR8][R4.64+0x80] ;  /* 0x0000800804137981 */ /* 0x000f28000c1e1900 */
[----:B------:R-:W5:Y:S04]  /*01e0*/  LDG.E R7, desc[UR8][R2.64] ;  /* 0x0000000802077981 */ /* 0x000f68000c1e1900 */
[----:B------:R-:W5:Y:S04]  /*01f0*/  LDG.E R12, desc[UR8][R10.64] ;  /* 0x000000080a0c7981 */ /* 0x000f68000c1e1900 */
[----:B------:R-:W5:Y:S04]  /*0200*/  LDG.E R14, desc[UR8][R10.64+0x80] ;  /* 0x000080080a0e7981 */ /* 0x000f68000c1e1900 */
[----:B------:R-:W5:Y:S04]  /*0210*/  LDG.E R16, desc[UR8][R8.64] ;  /* 0x0000000808107981 */ /* 0x000f68000c1e1900 */
[----:B------:R-:W5:Y:S01]  /*0220*/  LDG.E R18, desc[UR8][R8.64+0x80] ;  /* 0x0000800808127981 */ /* 0x000f62000c1e1900 */
[----:B------:R-:W0:Y:S01]  /*0230*/  S2UR UR6, SR_CgaCtaId ;  /* 0x00000000000679c3 */ /* 0x000e220000008800 */
[----:B------:R-:W-:-:S02]  /*0240*/  UMOV UR4, 0x400 ;  /* 0x0000040000047882 */ /* 0x000fc40000000000 */
[----:B------:R-:W-:-:S04]  /*0250*/  UIADD3 UR5, UPT, UPT, UR4, 0x4000, URZ ;  /* 0x0000400004057890 */ /* 0x000fc8000fffe0ff */
[----:B0-----:R-:W-:Y:S02]  /*0260*/  ULEA UR5, UR6, UR5, 0x18 ;  /* 0x0000000506057291 */ /* 0x001fe4000f8ec0ff */
[----:B------:R-:W-:-:S04]  /*0270*/  ULEA UR4, UR6, UR4, 0x18 ;  /* 0x0000000406047291 */ /* 0x000fc8000f8ec0ff */
[C---:B------:R-:W-:Y:S02]  /*0280*/  LEA R13, R6.reuse, UR5, 0x8 ;  /* 0x00000005060d7c11 */ /* 0x040fe4000f8e40ff */
[----:B------:R-:W-:-:S03]  /*0290*/  LEA R21, R6, UR4, 0x8 ;  /* 0x0000000406157c11 */ /* 0x000fc6000f8e40ff */
[C---:B------:R-:W-:Y:S02]  /*02a0*/  IMAD R6, R0.reuse, 0x4, R13 ;  /* 0x0000000400067824 */ /* 0x040fe400078e020d */
[C---:B------:R-:W-:Y:S01]  /*02b0*/  IMAD R21, R0.reuse, 0x4, R21 ;  /* 0x0000000400157824 */ /* 0x040fe200078e0215 */
[----:B------:R-:W-:Y:S01]  /*02c0*/  LEA R0, R0, UR4, 0x2 ;  /* 0x0000000400007c11 */ /* 0x000fe2000f8e10ff */
[----:B------:R-:W-:-:S04]  /*02d0*/  UMOV UR4, 0x2000 ;  /* 0x0000200000047882 */ /* 0x000fc80000000000 */
[----:B------:R-:W-:Y:S01]  /*02e0*/  VIADD R0, R0, 0x200 ;  /* 0x0000020000007836 */ /* 0x000fe20000000000 */
[----:B--2---:R-:W-:Y:S04]  /*02f0*/  STS [R6+0x80], R15 ;  /* 0x0000800f06007388 */ /* 0x004fe80000000800 */
[----:B---3--:R-:W-:Y:S04]  /*0300*/  STS [R6+0x2000], R17 ;  /* 0x0020001106007388 */ /* 0x008fe80000000800 */
[----:B----4-:R-:W-:Y:S04]  /*0310*/  STS [R6+0x2080], R19 ;  /* 0x0020801306007388 */ /* 0x010fe80000000800 */
[----:B-----5:R0:W-:Y:S04]  /*0320*/  STS [R6], R7 ;  /* 0x0000000706007388 */ /* 0x0201e80000000800 */
[----:B------:R1:W-:Y:S04]  /*0330*/  STS [R21], R12 ;  /* 0x0000000c15007388 */ /* 0x0003e80000000800 */
[----:B------:R1:W-:Y:S04]  /*0340*/  STS [R21+0x80], R14 ;  /* 0x0000800e15007388 */ /* 0x0003e80000000800 */
[----:B------:R1:W-:Y:S04]  /*0350*/  STS [R21+0x2000], R16 ;  /* 0x0020001015007388 */ /* 0x0003e80000000800 */
[----:B------:R1:W-:Y:S01]  /*0360*/  STS [R21+0x2080], R18 ;  /* 0x0020801215007388 */ /* 0x0003e20000000800 */
[----:B0-----:R-:W-:Y:S01]  /*0370*/  VIADD R7, R13, 0x2000 ;  /* 0x000020000d077836 */ /* 0x001fe20000000000 */
[----:B------:R-:W-:Y:S06]  /*0380*/  BAR.SYNC.DEFER_BLOCKING 0x0 ;  /* 0x0000000000007b1d */ /* 0x000fec0000010000 */
.L_x_2:
[----:B------:R-:W-:Y:S01]  /*0390*/  LDS R8, [R6] ;  /* 0x0000000006087984 */ /* 0x000fe20000000800 */
[----:B------:R-:W-:-:S03]  /*03a0*/  UIADD3 UR4, UPT, UPT, UR4, 0x10, URZ ;  /* 0x0000001004047890 */ /* 0x000fc6000fffe0ff */
[----:B------:R-:W-:Y:S01]  /*03b0*/  LDS R9, [R7+-0x2000] ;  /* 0xffe0000007097984 */ /* 0x000fe20000000800 */
[----:B------:R-:W-:-:S03]  /*03c0*/  UISETP.NE.AND UP0, UPT, UR4, 0x2100, UPT ;  /* 0x000021000400788c */ /* 0x000fc6000bf05270 */
[----:B0-----:R-:W0:Y:S04]  /*03d0*/  LDS R10, [R0+-0x200] ;  /* 0xfffe0000000a7984 */ /* 0x001e280000000800 */
[----:B------:R-:W-:Y:S04]  /*03e0*/  LDS R13, [R6+0x2000] ;  /* 0x00200000060d7984 */ /* 0x000fe80000000800 */
[----:B------:R-:W-:Y:S01]  /*03f0*/  LDS R15, [R6+0x2080] ;  /* 0x00208000060f7984 */ /* 0x000fe20000000800 */
[----:B0-----:R-:W-:-:S03]  /*0400*/  VIADDMNMX R9, R10, R9, R8, PT ;  /* 0x000000090a097246 */ /* 0x001fc60003800108 */
[----:B------:R-:W-:Y:S04]  /*0410*/  LDS R8, [R6+0x80] ;  /* 0x0000800006087984 */ /* 0x000fe80000000800 */
[----:B------:R-:W-:Y:S04]  /*0420*/  STS [R6], R9 ;  /* 0x0000000906007388 */ /* 0x000fe80000000800 */
[----:B------:R-:W-:Y:S04]  /*0430*/  LDS R11, [R7+-0x2000] ;  /* 0xffe00000070b7984 */ /* 0x000fe80000000800 */
[----:B-1----:R-:W0:Y:S02]  /*0440*/  LDS R12, [R0+-0x180] ;  /* 0xfffe8000000c7984 */ /* 0x002e240000000800 */
[----:B0-----:R-:W-:-:S05]  /*0450*/  VIADDMNMX R11, R12, R11, R8, PT ;  /* 0x0000000b0c0b7246 */ /* 0x001fca0003800108 */
[----:B------:R-:W-:Y:S04]  /*0460*/  STS [R6+0x80], R11 ;  /* 0x0000800b06007388 */ /* 0x000fe80000000800 */
[----:B------:R-:W0:Y:S02]  /*0470*/  LDS R8, [R7] ;  /* 0x0000000007087984 */ /* 0x000e240000000800 */
[----:B0-----:R-:W-:-:S05]  /*0480*/  VIADDMNMX R13, R10, R8, R13, PT ;  /* 0x000000080a0d7246 */ /* 0x001fca000380010d */
[----:B------:R-:W-:Y:S04]  /*0490*/  STS [R6+0x2000], R13 ;  /* 0x0020000d06007388 */ /* 0x000fe80000000800 */
[----:B------:R-:W0:Y:S02]  /*04a0*/  LDS R8, [R7] ;  /* 0x0000000007087984 */ /* 0x000e240000000800 */
[----:B0-----:R-:W-:-:S05]  /*04b0*/  VIADDMNMX R15, R12, R8, R15, PT ;  /* 0x000000080c0f7246 */ /* 0x001fca000380010f */
[----:B------:R-:W-:Y:S01]  /*04c0*/  STS [R6+0x2080], R15 ;  /* 0x0020800f06007388 */ /* 0x000fe20000000800 */
[----:B------:R-:W-:Y:S06]  /*04d0*/  BAR.SYNC.DEFER_BLOCKING 0x0 ;  /* 0x0000000000007b1d */ /* 0x000fec0000010000 */
[----:B------:R-:W-:Y:S04]  /*04e0*/  LDS R8, [R6] ;  /* 0x0000000006087984 */ /* 0x000fe80000000800 */
[----:B------:R-:W-:Y:S04]  /*04f0*/  LDS R9, [R7+-0x1ffc] ;  /* 0xffe0040007097984 */ /* 0x000fe80000000800 */
[----:B------:R-:W0:Y:S04]  /*0500*/  LDS R10, [R0+-0x100] ;  /* 0xffff0000000a7984 */ /* 0x000e280000000800 */
[----:B------:R-:W-:Y:S04]  /*0510*/  LDS R13, [R6+0x2000] ;  /* 0x00200000060d7984 */ /* 0x000fe80000000800 */
[----:B------:R-:W-:Y:S01]  /*0520*/  LDS R15, [R6+0x2080] ;  /* 0x00208000060f7984 */ /* 0x000fe20000000800 */
[----:B0-----:R-:W-:-:S03]  /*0530*/  VIADDMNMX R9, R10, R9, R8, PT ;  /* 0x000000090a097246 */ /* 0x001fc60003800108 */
[----:B------:R-:W-:Y:S04]  /*0540*/  LDS R8, [R6+0x80] ;  /* 0x0000800006087984 */ /* 0x000fe80000000800 */
[----:B------:R-:W-:Y:S04]  /*0550*/  STS [R6], R9 ;  /* 0x0000000906007388 */ /* 0x000fe80000000800 */
[----:B------:R-:W-:Y:S04]  /*0560*/  LDS R11, [R7+-0x1ffc] ;  /* 0xffe00400070b7984 */ /* 0x000fe80000000800 */
[----:B------:R-:W0:Y:S02]  /*0570*/  LDS R12, [R0+-0x80] ;  /* 0xffff8000000c7984 */ /* 0x000e240000000800 */
[----:B0-----:R-:W-:-:S05]  /*0580*/  VIADDMNMX R11, R12, R11, R8, PT ;  /* 0x0000000b0c0b7246 */ /* 0x001fca0003800108 */
[----:B------:R-:W-:Y:S04]  /*0590*/  STS [R6+0x80], R11 ;  /* 0x0000800b06007388 */ /* 0x000fe80000000800 */
[----:B------:R-:W0:Y:S02]  /*05a0*/  LDS R8, [R7+0x4] ;  /* 0x0000040007087984 */ /* 0x000e240000000800 */
[----:B0-----:R-:W-:-:S05]  /*05b0*/  VIADDMNMX R13, R10, R8, R13, PT ;  /* 0x000000080a0d7246 */ /* 0x001fca000380010d */
[----:B------:R-:W-:Y:S04]  /*05c0*/  STS [R6+0x2000], R13 ;  /* 0x0020000d06007388 */ /* 0x000fe80000000800 */
[----:B------:R-:W0:Y:S02]  /*05d0*/  LDS R8, [R7+0x4] ;  /* 0x0000040007087984 */ /* 0x000e240000000800 */
[----:B0-----:R-:W-:-:S05]  /*05e0*/  VIADDMNMX R15, R12, R8, R15, PT ;  /* 0x000000080c0f7246 */ /* 0x001fca000380010f */
[----:B------:R-:W-:Y:S01]  /*05f0*/  STS [R6+0x2080], R15 ;  /* 0x0020800f06007388 */ /* 0x000fe20000000800 */
[----:B------:R-:W-:Y:S06]  /*0600*/  BAR.SYNC.DEFER_BLOCKING 0x0 ;  /* 0x0000000000007b1d */ /* 0x000fec0000010000 */
[----:B------:R-:W-:Y:S04]  /*0610*/  LDS R8, [R6] ;  /* 0x0000000006087984 */ /* 0x000fe80000000800 */
[----:B------:R-:W-:Y:S04]  /*0620*/  LDS R9, [R7+-0x1ff8] ;  /* 0xffe0080007097984 */ /* 0x000fe80000000800 */
[----:B------:R-:W0:Y:S04]  /*0630*/  LDS R10, [R0] ;  /* 0x00000000000a7984 */ /* 0x000e280000000800 */
[----:B------:R-:W-:Y:S04]  /*0640*/  LDS R13, [R6+0x2000] ;  /* 0x00200000060d7984 */ /* 0x000fe80000000800 */
[----:B------:R-:W-:Y:S01]  /*0650*/  LDS R15, [R6+0x2080] ;  /* 0x00208000060f7984 */ /* 0x000fe20000000800 */
[----:B0-----:R-:W-:-:S03]  /*0660*/  VIADDMNMX R9, R10, R9, R8, PT ;  /* 0x000000090a097246 */ /* 0x001fc60003800108 */
[----:B------:R-:W-:Y:S04]  /*0670*/  LDS R8, [R6+0x80] ;  /* 0x0000800006087984 */ /* 0x000fe80000000800 */
[----:B------:R-:W-:Y:S04]  /*0680*/  STS [R6], R9 ;  /* 0x0000000906007388 */ /* 0x000fe80000000800 */
[----:B------:R-:W-:Y:S04]  /*0690*/  LDS R11, [R7+-0x1ff8] ;  /* 0xffe00800070b7984 */ /* 0x000fe80000000800 */
[----:B------:R-:W0:Y:S02]  /*06a0*/  LDS R12, [R0+0x80] ;  /* 0x00008000000c7984 */ /* 0x000e240000000800 */
        /* <DEDUP_REMOVED lines=11> */
[----:B------:R-:W0:Y:S04]  /*0760*/  LDS R10, [R0+0x100] ;  /* 0x00010000000a7984 */ /* 0x000e280000000800 */
[----:B------:R-:W-:Y:S04]  /*0770*/  LDS R13, [R6+0x2000] ;  /* 0x00200000060d7984 */ /* 0x000fe80000000800 */
[----:B------:R-:W-:Y:S01]  /*0780*/  LDS R15, [R6+0x2080] ;  /* 0x00208000060f7984 */ /* 0x000fe20000000800 */
[----:B0-----:R-:W-:-:S03]  /*0790*/  VIADDMNMX R9, R10, R9, R8, PT ;  /* 0x000000090a097246 */ /* 0x001fc60003800108 */
[----:B------:R-:W-:Y:S04]  /*07a0*/  LDS R8, [R6+0x80] ;  /* 0x0000800006087984 */ /* 0x000fe80000000800 */
[----:B------:R-:W-:Y:S04]  /*07b0*/  STS [R6], R9 ;  /* 0x0000000906007388 */ /* 0x000fe80000000800 */
[----:B------:R-:W-:Y:S04]  /*07c0*/  LDS R11, [R7+-0x1ff4] ;  /* 0xffe00c00070b7984 */ /* 0x000fe80000000800 */
[----:B------:R0:W1:Y:S02]  /*07d0*/  LDS R12, [R0+0x180] ;  /* 0x00018000000c7984 */ /* 0x0000640000000800 */
[----:B0-----:R-:W-:Y:S01]  /*07e0*/  VIADD R0, R0, 0x400 ;  /* 0x0000040000007836 */ /* 0x001fe20000000000 */
[----:B-1----:R-:W-:-:S05]  /*07f0*/  VIADDMNMX R11, R12, R11, R8, PT ;  /* 0x0000000b0c0b7246 */ /* 0x002fca0003800108 */
[----:B------:R-:W-:Y:S04]  /*0800*/  STS [R6+0x80], R11 ;  /* 0x0000800b06007388 */ /* 0x000fe80000000800 */
[----:B------:R-:W0:Y:S02]  /*0810*/  LDS R8, [R7+0xc] ;  /* 0x00000c0007087984 */ /* 0x000e240000000800 */
[----:B0-----:R-:W-:-:S05]  /*0820*/  VIADDMNMX R13, R10, R8, R13, PT ;  /* 0x000000080a0d7246 */ /* 0x001fca000380010d */
[----:B------:R-:W-:Y:S04]  /*0830*/  STS [R6+0x2000], R13 ;  /* 0x0020000d06007388 */ /* 0x000fe80000000800 */
[----:B------:R0:W1:Y:S02]  /*0840*/  LDS R8, [R7+0xc] ;  /* 0x00000c0007087984 */ /* 0x0000640000000800 */
[----:B0-----:R-:W-:Y:S01]  /*0850*/  VIADD R7, R7, 0x10 ;  /* 0x0000001007077836 */ /* 0x001fe20000000000 */
[----:B-1----:R-:W-:-:S05]  /*0860*/  VIADDMNMX R15, R12, R8, R15, PT ;  /* 0x000000080c0f7246 */ /* 0x002fca000380010f */
[----:B------:R0:W-:Y:S01]  /*0870*/  STS [R6+0x2080], R15 ;  /* 0x0020800f06007388 */ /* 0x0001e20000000800 */
[----:B------:R-:W-:Y:S06]  /*0880*/  BAR.SYNC.DEFER_BLOCKING 0x0 ;  /* 0x0000000000007b1d */ /* 0x000fec0000010000 */
[----:B------:R-:W-:Y:S05]  /*0890*/  BRA.U UP0, `(.L_x_2) ;  /* 0xfffffff900bc7547 */ /* 0x000fea000b83ffff */
[----:B------:R-:W1:Y:S04]  /*08a0*/  LDS R7, [R6] ;  /* 0x0000000006077984 */ /* 0x000e680000000800 */
[----:B------:R-:W2:Y:S04]  /*08b0*/  LDS R9, [R6+0x80] ;  /* 0x0000800006097984 */ /* 0x000ea80000000800 */
[----:B------:R-:W3:Y:S04]  /*08c0*/  LDS R11, [R6+0x2000] ;  /* 0x00200000060b7984 */ /* 0x000ee80000000800 */
[----:B------:R-:W4:Y:S04]  /*08d0*/  LDS R13, [R6+0x2080] ;  /* 0x00208000060d7984 */ /* 0x000f280000000800 */
[----:B-1----:R-:W-:Y:S04]  /*08e0*/  STG.E desc[UR8][R2.64], R7 ;  /* 0x0000000702007986 */ /* 0x002fe8000c101908 */
[----:B--2---:R-:W-:Y:S04]  /*08f0*/  STG.E desc[UR8][R2.64+0x80], R9 ;  /* 0x0000800902007986 */ /* 0x004fe8000c101908 */
[----:B---3--:R-:W-:Y:S04]  /*0900*/  STG.E desc[UR8][R4.64], R11 ;  /* 0x0000000b04007986 */ /* 0x008fe8000c101908 */
[----:B----4-:R-:W-:Y:S01]  /*0910*/  STG.E desc[UR8][R4.64+0x80], R13 ;  /* 0x0000800d04007986 */ /* 0x010fe2000c101908 */
[----:B------:R-:W-:Y:S05]  /*0920*/  EXIT ;  /* 0x000000000000794d */ /* 0x000fea0003800000 */
.L_x_3:
        /* <DEDUP_REMOVED lines=13> */
.L_x_9:


//--------------------- .text._Z17phase2_row_kernelPiii --------------------------
	.section	.text._Z17phase2_row_kernelPiii,"ax",@progbits
	.align	128
        .global         _Z17phase2_row_kernelPiii
        .type           _Z17phase2_row_kernelPiii,@function
        .size           _Z17phase2_row_kernelPiii,(.L_x_10 - _Z17phase2_row_kernelPiii)
        .other          _Z17phase2_row_kernelPiii,@"STO_CUDA_ENTRY STV_DEFAULT"
_Z17phase2_row_kernelPiii:
.text._Z17phase2_row_kernelPiii:
[----:B------:R-:W-:Y:S08]  /*0000*/  LDC R1, c[0x0][0x37c] ;  /* 0x0000df00ff017b82 */ /* 0x000ff00000000800 */
[----:B------:R-:W0:Y:S01]  /*0010*/  S2UR UR4, SR_CTAID.X ;  /* 0x00000000000479c3 */ /* 0x000e220000002500 */
[----:B------:R-:W1:Y:S01]  /*0020*/  S2R R8, SR_TID.Y ;  /* 0x0000000000087919 */ /* 0x000e620000002200 */
[----:B------:R-:W2:Y:S01]  /*0030*/  LDCU.64 UR8, c[0x0][0x358] ;  /* 0x00006b00ff0877ac */ /* 0x000ea20008000a00 */
[----:B------:R-:W3:Y:S05]  /*0040*/  S2R R0, SR_TID.X ;  /* 0x0000000000007919 */ /* 0x000eea0000002100 */
[----:B------:R-:W4:Y:S08]  /*0050*/  LDC.64 R10, c[0x0][0x388] ;  /* 0x0000e200ff0a7b82 */ /* 0x000f300000000a00 */
[----:B------:R-:W5:Y:S01]  /*0060*/  LDC.64 R6, c[0x0][0x380] ;  /* 0x0000e000ff067b82 */ /* 0x000f620000000a00 */
[----:B0-----:R-:W-:-:S06]  /*0070*/  UIADD3 UR5, UPT, UPT, UR4, 0x1, URZ ;  /* 0x0000000104057890 */ /* 0x001fcc000fffe0ff */
[----:B------:R-:W-:Y:S01]  /*0080*/  IMAD.U32 R3, RZ, RZ, UR5 ;  /* 0x00000005ff037e24 */ /* 0x000fe2000f8e00ff */
[C---:B----4-:R-:W-:Y:S01]  /*0090*/  ISETP.LE.AND P0, PT, R11.reuse, UR4, PT ;  /* 0x000000040b007c0c */ /* 0x050fe2000bf03270 */
[----:B-1----:R-:W-:-:S04]  /*00a0*/  IMAD R5, R11, 0x40, R8 ;  /* 0x000000400b057824 */ /* 0x002fc800078e0208 */
[----:B------:R-:W-:Y:S02]  /*00b0*/  IMAD R5, R5, R10, RZ ;  /* 0x0000000a05057224 */ /* 0x000fe400078e02ff */
[----:B---3--:R-:W-:Y:S02]  /*00c0*/  IMAD R4, R11, 0x40, R0 ;  /* 0x000000400b047824 */ /* 0x008fe400078e0200 */
[----:B------:R-:W-:-:S03]  /*00d0*/  IMAD R2, R10, 0x20, R5 ;  /* 0x000000200a027824 */ /* 0x000fc600078e0205 */
[----:B------:R-:W-:Y:S01]  /*00e0*/  IADD3 R13, PT, PT, R5, R4, RZ ;  /* 0x00000004050d7210 */ /* 0x000fe20007ffe0ff */
[----:B------:R-:W-:Y:S02]  /*00f0*/  @!P0 IMAD R3, RZ, RZ, UR4 ;  /* 0x00000004ff038e24 */ /* 0x000fe4000f8e02ff */
[----:B------:R-:W-:Y:S02]  /*0100*/  IMAD.IADD R15, R2, 0x1, R4 ;  /* 0x00000001020f7824 */ /* 0x000fe400078e0204 */
[----:B------:R-:W-:-:S04]  /*0110*/  IMAD R3, R3, 0x40, R0 ;  /* 0x0000004003037824 */ /* 0x000fc800078e0200 */
[C---:B------:R-:W-:Y:S02]  /*0120*/  IMAD.IADD R11, R3.reuse, 0x1, R2 ;  /* 0x00000001030b7824 */ /* 0x040fe400078e0202 */
[----:B------:R-:W-:Y:S02]  /*0130*/  IMAD.IADD R9, R3, 0x1, R5 ;  /* 0x0000000103097824 */ /* 0x000fe400078e0205 */
[----:B-----5:R-:W-:-:S04]  /*0140*/  IMAD.WIDE R4, R11, 0x4, R6 ;  /* 0x000000040b047825 */ /* 0x020fc800078e0206 */
[--C-:B------:R-:W-:Y:S01]  /*0150*/  IMAD.WIDE R2, R9, 0x4, R6.reuse ;  /* 0x0000000409027825 */ /* 0x100fe200078e0206 */
[----:B--2---:R-:W2:Y:S03]  /*0160*/  LDG.E R17, desc[UR8][R4.64] ;  /* 0x0000000804117981 */ /* 0x004ea6000c1e1900 */
[--C-:B------:R-:W-:Y:S01]  /*0170*/  IMAD.WIDE R10, R13, 0x4, R6.reuse ;  /* 0x000000040d0a7825 */ /* 0x100fe200078e0206 */
[----:B------:R-:W3:Y:S03]  /*0180*/  LDG.E R19, desc[UR8][R4.64+0x80] ;  /* 0x0000800804137981 */ /* 0x000ee6000c1e1900 */
[----:B------:R-:W-:Y:S01]  /*0190*/  IMAD.WIDE R12, R15, 0x4, R6 ;  /* 0x000000040f0c7825 */ /* 0x000fe200078e0206 */
[----:B------:R-:W4:Y:S04]  /*01a0*/  LDG.E R14, desc[UR8][R10.64] ;  /* 0x000000080a0e7981 */ /* 0x000f28000c1e1900 */
[----:B------:R-:W5:Y:S04]  /*01b0*/  LDG.E R7, desc[UR8][R2.64] ;  /* 0x0000000802077981 */ /* 0x000f68000c1e1900 */
[----:B------:R-:W4:Y:S04]  /*01c0*/  LDG.E R15, desc[UR8][R2.64+0x80] ;  /* 0x00008008020f7981 */ /* 0x000f28000c1e1900 */
[----:B------:R-:W4:Y:S04]  /*01d0*/  LDG.E R16, desc[UR8][R10.64+0x80] ;  /* 0x000080080a107981 */ /* 0x000f28000c1e1900 */
[----:B------:R-:W4:Y:S04]  /*01e0*/  LDG.E R18, desc[UR8][R12.64] ;  /* 0x000000080c127981 */ /* 0x000f28000c1e1900 */
[----:B------:R-:W4:Y:S01]  /*01f0*/  LDG.E R20, desc[UR8][R12.64+0x80] ;  /* 0x000080080c147981 */ /* 0x000f22000c1e1900 */
        /* <DEDUP_REMOVED lines=10> */
[----:B------:R-:W-:Y:S01]  /*02a0*/  VIADD R0, R21, 0x2000 ;  /* 0x0000200015007836 */ /* 0x000fe20000000000 */
[----:B------:R-:W-:Y:S01]  /*02b0*/  UMOV UR4, 0x2000 ;  /* 0x0000200000047882 */ /* 0x000fe20000000000 */
[----:B--2---:R-:W-:Y:S04]  /*02c0*/  STS [R6+0x2000], R17 ;  /* 0x0020001106007388 */ /* 0x004fe80000000800 */
[----:B---3--:R-:W-:Y:S04]  /*02d0*/  STS [R6+0x2080], R19 ;  /* 0x0020801306007388 */ /* 0x008fe80000000800 */
[----:B-----5:R0:W-:Y:S04]  /*02e0*/  STS [R6], R7 ;  /* 0x0000000706007388 */ /* 0x0201e80000000800 */
[----:B----4-:R1:W-:Y:S04]  /*02f0*/  STS [R6+0x80], R15 ;  /* 0x0000800f06007388 */ /* 0x0103e80000000800 */
[----:B------:R1:W-:Y:S04]  /*0300*/  STS [R9], R14 ;  /* 0x0000000e09007388 */ /* 0x0003e80000000800 */
[----:B------:R1:W-:Y:S04]  /*0310*/  STS [R9+0x80], R16 ;  /* 0x0000801009007388 */ /* 0x0003e80000000800 */
[----:B------:R1:W-:Y:S04]  /*0320*/  STS [R9+0x2000], R18 ;  /* 0x0020001209007388 */ /* 0x0003e80000000800 */
[----:B------:R1:W-:Y:S01]  /*0330*/  STS [R9+0x2080], R20 ;  /* 0x0020801409007388 */ /* 0x0003e20000000800 */
[----:B0-----:R-:W-:Y:S01]  /*0340*/  IADD3 R7, PT, PT, R8, 0x200, RZ ;  /* 0x0000020008077810 */ /* 0x001fe20007ffe0ff */
[----:B------:R-:W-:Y:S06]  /*0350*/  BAR.SYNC.DEFER_BLOCKING 0x0 ;  /* 0x0000000000007b1d */ /* 0x000fec0000010000 */
.L_x_4:
[----:B------:R-:W-:Y:S01]  /*0360*/  LDS R8, [R6] ;  /* 0x0000000006087984 */ /* 0x000fe20000000800 */
[----:B------:R-:W-:-:S03]  /*0370*/  UIADD3 UR4, UPT, UPT, UR4, 0x10, URZ ;  /* 0x0000001004047890 */ /* 0x000fc6000fffe0ff */
[----:B-1----:R-:W-:Y:S01]  /*0380*/  LDS R9, [R0+-0x2000] ;  /* 0xffe0000000097984 */ /* 0x002fe20000000800 */
[----:B------:R-:W-:-:S03]  /*0390*/  UISETP.NE.AND UP0, UPT, UR4, 0x2100, UPT ;  /* 0x000021000400788c */ /* 0x000fc6000bf05270 */
[----:B0-----:R-:W0:Y:S02]  /*03a0*/  LDS R10, [R7+-0x200] ;  /* 0xfffe0000070a7984 */ /* 0x001e240000000800 */
[-C--:B0-----:R-:W-:Y:S02]  /*03b0*/  VIADDMNMX R11, R10, R9.reuse, R8, PT ;  /* 0x000000090a0b7246 */ /* 0x081fe40003800108 */
[----:B------:R-:W-:Y:S04]  /*03c0*/  LDS R8, [R6+0x80] ;  /* 0x0000800006087984 */ /* 0x000fe80000000800 */
[----:B------:R-:W-:Y:S04]  /*03d0*/  STS [R6], R11 ;  /* 0x0000000b06007388 */ /* 0x000fe80000000800 */
[----:B------:R-:W0:Y:S02]  /*03e0*/  LDS R10, [R7+-0x180] ;  /* 0xfffe8000070a7984 */ /* 0x000e240000000800 */
[----:B0-----:R-:W-:-:S02]  /*03f0*/  VIADDMNMX R9, R10, R9, R8, PT ;  /* 0x000000090a097246 */ /* 0x001fc40003800108 */
[----:B------:R-:W-:Y:S04]  /*0400*/  LDS R8, [R6+0x2000] ;  /* 0x0020000006087984 */ /* 0x000fe80000000800 */
[----:B------:R-:W-:Y:S04]  /*0410*/  STS [R6+0x80], R9 ;  /* 0x0000800906007388 */ /* 0x000fe80000000800 */
[----:B------:R-:W-:Y:S04]  /*0420*/  LDS R13, [R0] ;  /* 0x00000000000d7984 */ /* 0x000fe80000000800 */
[----:B------:R-:W0:Y:S02]  /*0430*/  LDS R10, [R7+-0x200] ;  /* 0xfffe0000070a7984 */ /* 0x000e240000000800 */
[----:B0-----:R-:W-:-:S02]  /*0440*/  VIADDMNMX R15, R10, R13, R8, PT ;  /* 0x0000000d0a0f7246 */ /* 0x001fc40003800108 */
[----:B------:R-:W-:Y:S04]  /*0450*/  LDS R8, [R6+0x2080] ;  /* 0x0020800006087984 */ /* 0x000fe80000000800 */
[----:B------:R-:W-:Y:S04]  /*0460*/  STS [R6+0x2000], R15 ;  /* 0x0020000f06007388 */ /* 0x000fe80000000800 */
[----:B------:R-:W0:Y:S02]  /*0470*/  LDS R10, [R7+-0x180] ;  /* 0xfffe8000070a7984 */ /* 0x000e240000000800 */
[----:B0-----:R-:W-:-:S05]  /*0480*/  VIADDMNMX R13, R10, R13, R8, PT ;  /* 0x0000000d0a0d7246 */ /* 0x001fca0003800108 */
[----:B------:R-:W-:Y:S01]  /*0490*/  STS [R6+0x2080], R13 ;  /* 0x0020800d06007388 */ /* 0x000fe20000000800 */
[----:B------:R-:W-:Y:S06]  /*04a0*/  BAR.SYNC.DEFER_BLOCKING 0x0 ;  /* 0x0000000000007b1d */ /* 0x000fec0000010000 */
[----:B------:R-:W-:Y:S04]  /*04b0*/  LDS R8, [R6] ;  /* 0x0000000006087984 */ /* 0x000fe80000000800 */
[----:B------:R-:W-:Y:S04]  /*04c0*/  LDS R9, [R0+-0x1ffc] ;  /* 0xffe0040000097984 */ /* 0x000fe80000000800 */
[----:B------:R-:W0:Y:S02]  /*04d0*/  LDS R10, [R7+-0x100] ;  /* 0xffff0000070a7984 */ /* 0x000e240000000800 */
[----:B0-----:R-:W-:-:S02]  /*04e0*/  VIADDMNMX R11, R10, R9, R8, PT ;  /* 0x000000090a0b7246 */ /* 0x001fc40003800108 */
[----:B------:R-:W-:Y:S04]  /*04f0*/  LDS R8, [R6+0x80] ;  /* 0x0000800006087984 */ /* 0x000fe80000000800 */
[----:B------:R-:W-:Y:S04]  /*0500*/  STS [R6], R11 ;  /* 0x0000000b06007388 */ /* 0x000fe80000000800 */
[----:B------:R-:W0:Y:S02]  /*0510*/  LDS R10, [R7+-0x80] ;  /* 0xffff8000070a7984 */ /* 0x000e240000000800 */
[----:B0-----:R-:W-:-:S02]  /*0520*/  VIADDMNMX R9, R10, R9, R8, PT ;  /* 0x000000090a097246 */ /* 0x001fc40003800108 */
[----:B------:R-:W-:Y:S04]  /*0530*/  LDS R8, [R6+0x2000] ;  /* 0x0020000006087984 */ /* 0x000fe80000000800 */
[----:B------:R-:W-:Y:S04]  /*0540*/  STS [R6+0x80], R9 ;  /* 0x0000800906007388 */ /* 0x000fe80000000800 */
[----:B------:R-:W-:Y:S04]  /*0550*/  LDS R13, [R0+0x4] ;  /* 0x00000400000d7984 */ /* 0x000fe80000000800 */
        /* <DEDUP_REMOVED lines=10> */
[----:B------:R-:W0:Y:S02]  /*0600*/  LDS R10, [R7] ;  /* 0x00000000070a7984 */ /* 0x000e240000000800 */
[----:B0-----:R-:W-:-:S02]  /*0610*/  VIADDMNMX R11, R10, R9, R8, PT ;  /* 0x000000090a0b7246 */ /* 0x001fc40003800108 */
[----:B------:R-:W-:Y:S04]  /*0620*/  LDS R8, [R6+0x80] ;  /* 0x0000800006087984 */ /* 0x000fe80000000800 */
[----:B------:R-:W-:Y:S04]  /*0630*/  STS [R6], R11 ;  /* 0x0000000b06007388 */ /* 0x000fe80000000800 */
[----:B------:R-:W0:Y:S02]  /*0640*/  LDS R10, [R7+0x80] ;  /* 0x00008000070a7984 */ /* 0x000e240000000800 */
[----:B0-----:R-:W-:-:S02]  /*0650*/  VIADDMNMX R9, R10, R9, R8, PT ;  /* 0x000000090a097246 */ /* 0x001fc40003800108 */
[----:B------:R-:W-:Y:S04]  /*0660*/  LDS R8, [R6+0x2000] ;  /* 0x0020000006087984 */ /* 0x000fe80000000800 */
[----:B------:R-:W-:Y:S04]  /*0670*/  STS [R6+0x80], R9 ;  /* 0x0000800906007388 */ /* 0x000fe80000000800 */
[----:B------:R-:W-:Y:S04]  /*0680*/  LDS R13, [R0+0x8] ;  /* 0x00000800000d7984 */ /* 0x000fe80000000800 */
[----:B------:R-:W0:Y:S02]  /*0690*/  LDS R10, [R7] ;  /* 0x00000000070a7984 */ /* 0x000e240000000800 */
[----:B0-----:R-:W-:-:S02]  /*06a0*/  VIADDMNMX R15, R10, R13, R8, PT ;  /* 0x0000000d0a0f7246 */ /* 0x001fc40003800108 */
[----:B------:R-:W-:Y:S04]  /*06b0*/  LDS R8, [R6+0x2080] ;  /* 0x0020800006087984 */ /* 0x000fe80000000800 */
[----:B------:R-:W-:Y:S04]  /*06c0*/  STS [R6+0x2000], R15 ;  /* 0x0020000f06007388 */ /* 0x000fe80000000800 */
[----:B------:R-:W0:Y:S02]  /*06d0*/  LDS R10, [R7+0x80] ;  /* 0x00008000070a7984 */ /* 0x000e240000000800 */
[----:B0-----:R-:W-:-:S05]  /*06e0*/  VIADDMNMX R13, R10, R13, R8, PT ;  /* 0x0000000d0a0d7246 */ /* 0x001fca0003800108 */
[----:B------:R-:W-:Y:S01]  /*06f0*/  STS [R6+0x2080], R13 ;  /* 0x0020800d06007388 */ /* 0x000fe20000000800 */
[----:B------:R-:W-:Y:S06]  /*0700*/  BAR.SYNC.DEFER_BLOCKING 0x0 ;  /* 0x0000000000007b1d */ /* 0x000fec0000010000 */
[----:B------:R-:W-:Y:S04]  /*0710*/  LDS R8, [R6] ;  /* 0x0000000006087984 */ /* 0x000fe80000000800 */
[----:B------:R-:W-:Y:S04]  /*0720*/  LDS R9, [R0+-0x1ff4] ;  /* 0xffe00c0000097984 */ /* 0x000fe80000000800 */
[----:B------:R-:W0:Y:S02]  /*0730*/  LDS R10, [R7+0x100] ;  /* 0x00010000070a7984 */ /* 0x000e240000000800 */
[----:B0-----:R-:W-:-:S02]  /*0740*/  VIADDMNMX R11, R10, R9, R8, PT ;  /* 0x000000090a0b7246 */ /* 0x001fc40003800108 */
[----:B------:R-:W-:Y:S04]  /*0750*/  LDS R8, [R6+0x80] ;  /* 0x0000800006087984 */ /* 0x000fe80000000800 */
[----:B------:R-:W-:Y:S04]  /*0760*/  STS [R6], R11 ;  /* 0x0000000b06007388 */ /* 0x000fe80000000800 */
[----:B------:R-:W0:Y:S02]  /*0770*/  LDS R10, [R7+0x180] ;  /* 0x00018000070a7984 */ /* 0x000e240000000800 */
[----:B0-----:R-:W-:-:S02]  /*0780*/  VIADDMNMX R9, R10, R9, R8, PT ;  /* 0x000000090a097246 */ /* 0x001fc40003800108 */
[----:B------:R-:W-:Y:S04]  /*0790*/  LDS R8, [R6+0x2000] ;  /* 0x0020000006087984 */ /* 0x000fe80000000800 */
[----:B------:R-:W-:Y:S04]  /*07a0*/  STS [R6+0x80], R9 ;  /* 0x0000800906007388 */ /* 0x000fe80000000800 */
[----:B------:R0:W-:Y:S04]  /*07b0*/  LDS R13, [R0+0xc] ;  /* 0x00000c00000d7984 */ /* 0x0001e80000000800 */
[----:B------:R-:W1:Y:S01]  /*07c0*/  LDS R10, [R7+0x100] ;  /* 0x00010000070a7984 */ /* 0x000e620000000800 */
[----:B0-----:R-:W-:Y:S01]  /*07d0*/  VIADD R0, R0, 0x10 ;  /* 0x0000001000007836 */ /* 0x001fe20000000000 */
[----:B-1----:R-:W-:-:S02]  /*07e0*/  VIADDMNMX R15, R10, R13, R8, PT ;  /* 0x0000000d0a0f7246 */ /* 0x002fc40003800108 */
[----:B------:R-:W-:Y:S04]  /*07f0*/  LDS R8, [R6+0x2080] ;  /* 0x0020800006087984 */ /* 0x000fe80000000800 */
        /* <DEDUP_REMOVED lines=10> */
[----:B0-----:R-:W0:Y:S04]  /*08a0*/  LDS R13, [R6+0x2080] ;  /* 0x00208000060d7984 */ /* 0x001e280000000800 */
[----:B-1----:R-:W-:Y:S04]  /*08b0*/  STG.E desc[UR8][R2.64], R7 ;  /* 0x0000000702007986 */ /* 0x002fe8000c101908 */
[----:B--2---:R-:W-:Y:S04]  /*08c0*/  STG.E desc[UR8][R2.64+0x80], R9 ;  /* 0x0000800902007986 */ /* 0x004fe8000c101908 */
[----:B---3--:R-:W-:Y:S04]  /*08d0*/  STG.E desc[UR8][R4.64], R11 ;  /* 0x0000000b04007986 */ /* 0x008fe8000c101908 */
[----:B0-----:R-:W-:Y:S01]  /*08e0*/  STG.E desc[UR8][R4.64+0x80], R13 ;  /* 0x0000800d04007986 */ /* 0x001fe2000c101908 */
[----:B------:R-:W-:Y:S05]  /*08f0*/  EXIT ;  /* 0x000000000000794d */ /* 0x000fea0003800000 */
.L_x_5:
        /* <DEDUP_REMOVED lines=16> */
.L_x_10:


//--------------------- .text._Z13phase1_kernelPiii --------------------------
	.section	.text._Z13phase1_kernelPiii,"ax",@progbits
	.align	128
        .global         _Z13phase1_kernelPiii
        .type           _Z13phase1_kernelPiii,@function
        .size           _Z13phase1_kernelPiii,(.L_x_11 - _Z13phase1_kernelPiii)
        .other          _Z13phase1_kernelPiii,@"STO_CUDA_ENTRY STV_DEFAULT"
_Z13phase1_kernelPiii:
.text._Z13phase1_kernelPiii:
[----:B------:R-:W-:Y:S01]  /*0000*/  LDC R1, c[0x0][0x37c] ;  /* 0x0000df00ff017b82 */ /* 0x000fe20000000800 */
[----:B------:R-:W0:Y:S07]  /*0010*/  S2R R6, SR_TID.Y ;  /* 0x0000000000067919 */ /* 0x000e2e0000002200 */
[----:B------:R-:W0:Y:S01]  /*0020*/  LDC.64 R10, c[0x0][0x388] ;  /* 0x0000e200ff0a7b82 */ /* 0x000e220000000a00 */
[----:B------:R-:W1:Y:S01]  /*0030*/  LDCU.64 UR6, c[0x0][0x358] ;  /* 0x00006b00ff0677ac */ /* 0x000e620008000a00 */
[----:B------:R-:W2:Y:S06]  /*0040*/  S2R R8, SR_TID.X ;  /* 0x0000000000087919 */ /* 0x000eac0000002100 */
[----:B------:R-:W3:Y:S01]  /*0050*/  LDC.64 R4, c[0x0][0x380] ;  /* 0x0000e000ff047b82 */ /* 0x000ee20000000a00 */
[----:B0-----:R-:W-:-:S02]  /*0060*/  IMAD R3, R11, 0x40, R6 ;  /* 0x000000400b037824 */ /* 0x001fc400078e0206 */
[----:B--2---:R-:W-:-:S04]  /*0070*/  IMAD R0, R11, 0x40, R8 ;  /* 0x000000400b007824 */ /* 0x004fc800078e0208 */
[----:B------:R-:W-:-:S04]  /*0080*/  IMAD R3, R3, R10, R0 ;  /* 0x0000000a03037224 */ /* 0x000fc800078e0200 */
[----:B------:R-:W-:Y:S02]  /*0090*/  IMAD R7, R10, 0x20, R3 ;  /* 0x000000200a077824 */ /* 0x000fe400078e0203 */
[----:B---3--:R-:W-:-:S04]  /*00a0*/  IMAD.WIDE R2, R3, 0x4, R4 ;  /* 0x0000000403027825 */ /* 0x008fc800078e0204 */
[----:B------:R-:W-:Y:S01]  /*00b0*/  IMAD.WIDE R4, R7, 0x4, R4 ;  /* 0x0000000407047825 */ /* 0x000fe200078e0204 */
[----:B-1----:R-:W2:Y:S04]  /*00c0*/  LDG.E R9, desc[UR6][R2.64] ;  /* 0x0000000602097981 */ /* 0x002ea8000c1e1900 */
[----:B------:R-:W3:Y:S04]  /*00d0*/  LDG.E R11, desc[UR6][R2.64+0x80] ;  /* 0x00008006020b7981 */ /* 0x000ee8000c1e1900 */
[----:B------:R-:W4:Y:S04]  /*00e0*/  LDG.E R13, desc[UR6][R4.64] ;  /* 0x00000006040d7981 */ /* 0x000f28000c1e1900 */
[----:B------:R-:W5:Y:S01]  /*00f0*/  LDG.E R15, desc[UR6][R4.64+0x80] ;  /* 0x00008006040f7981 */ /* 0x000f62000c1e1900 */
[----:B------:R-:W0:Y:S01]  /*0100*/  S2UR UR5, SR_CgaCtaId ;  /* 0x00000000000579c3 */ /* 0x000e220000008800 */
[----:B------:R-:W-:-:S02]  /*0110*/  UMOV UR4, 0x400 ;  /* 0x0000040000047882 */ /* 0x000fc40000000000 */
[----:B0-----:R-:W-:-:S06]  /*0120*/  ULEA UR4, UR5, UR4, 0x18 ;  /* 0x0000000405047291 */ /* 0x001fcc000f8ec0ff */
[----:B------:R-:W-:Y:S02]  /*0130*/  LEA R6, R6, UR4, 0x8 ;  /* 0x0000000406067c11 */ /* 0x000fe4000f8e40ff */
[C---:B------:R-:W-:Y:S01]  /*0140*/  LEA R7, R8.reuse, UR4, 0x2 ;  /* 0x0000000408077c11 */ /* 0x040fe2000f8e10ff */
[----:B------:R-:W-:Y:S02]  /*0150*/  UMOV UR4, 0x2000 ;  /* 0x0000200000047882 */ /* 0x000fe40000000000 */
[----:B------:R-:W-:Y:S02]  /*0160*/  IMAD R0, R8, 0x4, R6 ;  /* 0x0000000408007824 */ /* 0x000fe400078e0206 */
[----:B------:R-:W-:Y:S02]  /*0170*/  VIADD R6, R6, 0x2000 ;  /* 0x0000200006067836 */ /* 0x000fe40000000000 */
[----:B------:R-:W-:Y:S01]  /*0180*/  VIADD R7, R7, 0x200 ;  /* 0x0000020007077836 */ /* 0x000fe20000000000 */
[----:B--2---:R0:W-:Y:S04]  /*0190*/  STS [R0], R9 ;  /* 0x0000000900007388 */ /* 0x0041e80000000800 */
[----:B---3--:R0:W-:Y:S04]  /*01a0*/  STS [R0+0x80], R11 ;  /* 0x0000800b00007388 */ /* 0x0081e80000000800 */
[----:B----4-:R0:W-:Y:S04]  /*01b0*/  STS [R0+0x2000], R13 ;  /* 0x0020000d00007388 */ /* 0x0101e80000000800 */
[----:B-----5:R0:W-:Y:S01]  /*01c0*/  STS [R0+0x2080], R15 ;  /* 0x0020800f00007388 */ /* 0x0201e20000000800 */
[----:B------:R-:W-:Y:S06]  /*01d0*/  BAR.SYNC.DEFER_BLOCKING 0x0 ;  /* 0x0000000000007b1d */ /* 0x000fec0000010000 */
.L_x_6:
[----:B------:R-:W-:Y:S01]  /*01e0*/  LDS R8, [R0] ;  /* 0x0000000000087984 */ /* 0x000fe20000000800 */
[----:B------:R-:W-:-:S03]  /*01f0*/  UIADD3 UR4, UPT, UPT, UR4, 0x10, URZ ;  /* 0x0000001004047890 */ /* 0x000fc6000fffe0ff */
[----:B01----:R-:W-:Y:S01]  /*0200*/  LDS R9, [R6+-0x2000] ;  /* 0xffe0000006097984 */ /* 0x003fe20000000800 */
[----:B------:R-:W-:-:S03]  /*0210*/  UISETP.NE.AND UP0, UPT, UR4, 0x2100, UPT ;  /* 0x000021000400788c */ /* 0x000fc6000bf05270 */
[----:B------:R-:W0:Y:S02]  /*0220*/  LDS R10, [R7+-0x200] ;  /* 0xfffe0000070a7984 */ /* 0x000e240000000800 */
[----:B0-----:R-:W-:Y:S02]  /*0230*/  VIADDMNMX R9, R10, R9, R8, PT ;  /* 0x000000090a097246 */ /* 0x001fe40003800108 */
[----:B------:R-:W-:Y:S04]  /*0240*/  LDS R8, [R0+0x80] ;  /* 0x0000800000087984 */ /* 0x000fe80000000800 */
[----:B------:R-:W-:Y:S04]  /*0250*/  STS [R0], R9 ;  /* 0x0000000900007388 */ /* 0x000fe80000000800 */
[----:B------:R-:W-:Y:S04]  /*0260*/  LDS R11, [R6+-0x2000] ;  /* 0xffe00000060b7984 */ /* 0x000fe80000000800 */
        /* <DEDUP_REMOVED lines=9> */
[----:B------:R-:W-:Y:S04]  /*0300*/  LDS R9, [R6] ;  /* 0x0000000006097984 */ /* 0x000fe80000000800 */
        /* <DEDUP_REMOVED lines=10> */
[----:B------:R-:W-:Y:S04]  /*03b0*/  LDS R13, [R6+-0x1ffc] ;  /* 0xffe00400060d7984 */ /* 0x000fe80000000800 */
        /* <DEDUP_REMOVED lines=9> */
[----:B------:R-:W-:Y:S04]  /*0450*/  LDS R11, [R6+0x4] ;  /* 0x00000400060b7984 */ /* 0x000fe80000000800 */
        /* <DEDUP_REMOVED lines=10> */
[----:B------:R-:W-:Y:S04]  /*0500*/  LDS R9, [R6+-0x1ff8] ;  /* 0xffe0080006097984 */ /* 0x000fe80000000800 */
        /* <DEDUP_REMOVED lines=9> */
[----:B------:R-:W-:Y:S04]  /*05a0*/  LDS R13, [R6+0x8] ;  /* 0x00000800060d7984 */ /* 0x000fe80000000800 */
        /* <DEDUP_REMOVED lines=16> */
[----:B------:R-:W0:Y:S02]  /*06b0*/  LDS R10, [R7+0x100] ;  /* 0x00010000070a7984 */ /* 0x000e240000000800 */
[----:B0-----:R-:W-:-:S02]  /*06c0*/  VIADDMNMX R13, R10, R13, R8, PT ;  /* 0x0000000d0a0d7246 */ /* 0x001fc40003800108 */
[----:B------:R-:W-:Y:S04]  /*06d0*/  LDS R8, [R0+0x2080] ;  /* 0x0020800000087984 */ /* 0x000fe80000000800 */
[----:B------:R-:W-:Y:S04]  /*06e0*/  STS [R0+0x2000], R13 ;  /* 0x0020000d00007388 */ /* 0x000fe80000000800 */
[----:B------:R0:W-:Y:S04]  /*06f0*/  LDS R9, [R6+0xc] ;  /* 0x00000c0006097984 */ /* 0x0001e80000000800 */
[----:B------:R1:W2:Y:S01]  /*0700*/  LDS R10, [R7+0x180] ;  /* 0x00018000070a7984 */ /* 0x0002a20000000800 */
[----:B0-----:R-:W-:-:S02]  /*0710*/  VIADD R6, R6, 0x10 ;  /* 0x0000001006067836 */ /* 0x001fc40000000000 */
[----:B-1----:R-:W-:Y:S01]  /*0720*/  VIADD R7, R7, 0x400 ;  /* 0x0000040007077836 */ /* 0x002fe20000000000 */
[----:B--2---:R-:W-:-:S05]  /*0730*/  VIADDMNMX R9, R10, R9, R8, PT ;  /* 0x000000090a097246 */ /* 0x004fca0003800108 */
[----:B------:R1:W-:Y:S01]  /*0740*/  STS [R0+0x2080], R9 ;  /* 0x0020800900007388 */ /* 0x0003e20000000800 */
[----:B------:R-:W-:Y:S06]  /*0750*/  BAR.SYNC.DEFER_BLOCKING 0x0 ;  /* 0x0000000000007b1d */ /* 0x000fec0000010000 */
[----:B------:R-:W-:Y:S05]  /*0760*/  BRA.U UP0, `(.L_x_6) ;  /* 0xfffffff9009c7547 */ /* 0x000fea000b83ffff */
[----:B------:R-:W0:Y:S04]  /*0770*/  LDS R7, [R0] ;  /* 0x0000000000077984 */ /* 0x000e280000000800 */
[----:B-1----:R-:W1:Y:S04]  /*0780*/  LDS R9, [R0+0x80] ;  /* 0x0000800000097984 */ /* 0x002e680000000800 */
[----:B------:R-:W2:Y:S04]  /*0790*/  LDS R11, [R0+0x2000] ;  /* 0x00200000000b7984 */ /* 0x000ea80000000800 */
[----:B------:R-:W3:Y:S04]  /*07a0*/  LDS R13, [R0+0x2080] ;  /* 0x00208000000d7984 */ /* 0x000ee80000000800 */
[----:B0-----:R-:W-:Y:S04]  /*07b0*/  STG.E desc[UR6][R2.64], R7 ;  /* 0x0000000702007986 */ /* 0x001fe8000c101906 */
[----:B-1----:R-:W-:Y:S04]  /*07c0*/  STG.E desc[UR6][R2.64+0x80], R9 ;  /* 0x0000800902007986 */ /* 0x002fe8000c101906 */
[----:B--2---:R-:W-:Y:S04]  /*07d0*/  STG.E desc[UR6][R4.64], R11 ;  /* 0x0000000b04007986 */ /* 0x004fe8000c101906 */
[----:B---3--:R-:W-:Y:S01]  /*07e0*/  STG.E desc[UR6][R4.64+0x80], R13 ;  /* 0x0000800d04007986 */ /* 0x008fe2000c101906 */
[----:B------:R-:W-:Y:S05]  /*07f0*/  EXIT ;  /* 0x000000000000794d */ /* 0x000fea0003800000 */
.L_x_7:
        /* <DEDUP_REMOVED lines=16> */
.L_x_11:


//--------------------- .nv.shared._Z13phase3_kernelPiiiii --------------------------
	.section	.nv.shared._Z13phase3_kernelPiiiii,"aw",@nobits
	.sectionflags	@""
	.align	4
.nv.shared._Z13phase3_kernelPiiiii:
	.zero		33792


//--------------------- .nv.shared.reserved.0     --------------------------
	.section	.nv.shared.reserved.0,"aw",@nobits
	.weak		__nv_reservedSMEM_offset_0_alias
	.size		__nv_reservedSMEM_offset_0_alias, 0, 64
	.other		__nv_reservedSMEM_offset_0_alias,@"STO_CUDA_RESERVED_SHARED STV_DEFAULT"
__nv_reservedSMEM_offset_0_alias:
	.zero		0
	.zero		64


//--------------------- .nv.shared._Z17phase2_col_kernelPiiiii --------------------------
	.section	.nv.shared._Z17phase2_col_kernelPiiiii,"aw",@nobits
	.sectionflags	@""
	.align	4
.nv.shared._Z17phase2_col_kernelPiiiii:
	.zero		33792


//--------------------- .nv.shared._Z17phase2_row_kernelPiii --------------------------
	.section	.nv.shared._Z17phase2_row_kernelPiii,"aw",@nobits
	.sectionflags	@""
	.align	4
.nv.shared._Z17phase2_row_kernelPiii:
	.zero		33792


//--------------------- .nv.shared._Z13phase1_kernelPiii --------------------------
	.section	.nv.shared._Z13phase1_kernelPiii,"aw",@nobits
	.sectionflags	@""
	.align	4
.nv.shared._Z13phase1_kernelPiii:
	.zero		17408


//--------------------- .nv.constant0._Z13phase3_kernelPiiiii --------------------------
	.section	.nv.constant0._Z13phase3_kernelPiiiii,"a",@progbits
	.sectionflags	@""
	.align	4
.nv.constant0._Z13phase3_kernelPiiiii:
	.zero		920


//--------------------- .nv.constant0._Z17phase2_col_kernelPiiiii --------------------------
	.section	.nv.constant0._Z17phase2_col_kernelPiiiii,"a",@progbits
	.sectionflags	@""
	.align	4
.nv.constant0._Z17phase2_col_kernelPiiiii:
	.zero		920


//--------------------- .nv.constant0._Z17phase2_row_kernelPiii --------------------------
	.section	.nv.constant0._Z17phase2_row_kernelPiii,"a",@progbits
	.sectionflags	@""
	.align	4
.nv.constant0._Z17phase2_row_kernelPiii:
	.zero		912


//--------------------- .nv.constant0._Z13phase1_kernelPiii --------------------------
	.section	.nv.constant0._Z13phase1_kernelPiii,"a",@progbits
	.sectionflags	@""
	.align	4
.nv.constant0._Z13phase1_kernelPiii:
	.zero		912


//--------------------- SYMBOLS --------------------------

	.type		.nv.reservedSmem.offset0,@object
	.size		.nv.reservedSmem.offset0,0x4
	.type		.nv.reservedSmem.cap,@object
	.size		.nv.reservedSmem.cap,0x4
